	.target	sm_100a

	.elftype	@"ET_EXEC"


//--------------------- .note.nv.tkinfo           --------------------------
	.section	.note.nv.tkinfo,"",@"SHT_NOTE"
	.sectionflags	@"SHF_NOTE_NV_TKINFO"
	.tkinfo
        /*0018*/ 	.word	0x00000002
        /*0030*/ 	.string	""
        /*0030*/ 	.string	"ptxas"
        /*0030*/ 	.string	"Cuda compilation tools, release 13.0, V13.0.88"
        /*0030*/ 	.string	"Build cuda_13.0.r13.0/compiler.36424714_0"
        /*0030*/ 	.string	"-arch sm_100a -m 64 "



//--------------------- .note.nv.cuinfo           --------------------------
	.section	.note.nv.cuinfo,"",@"SHT_NOTE"
	.sectionflags	@"SHF_NOTE_NV_CUINFO"
        /*0018*/ 	.short	0x0002
        /*001a*/ 	.short	0x0064
        /*001c*/ 	.short	0x0082
	.zero		2


//--------------------- .nv.info                  --------------------------
	.section	.nv.info,"",@"SHT_CUDA_INFO"
	.align	4


	//----- nvinfo : EIATTR_REGCOUNT
	.align		4
        /*0000*/ 	.byte	0x04, 0x2f
        /*0002*/ 	.short	(.L_19 - .L_18)
	.align		4
.L_18:
        /*0004*/ 	.word	index@(_ZN7cutlass13device_kernelINS_4gemm6kernel13GemmUniversalIN4cute5tupleIJiiiiEEENS1_10collective13CollectiveMmaINS1_35MainloopSm100TmaUmmaWarpSpecializedILi8ELi2ELi4ENS5_IJNS4_1CILi1EEESB_SB_EEEEENS5_IJNSA_ILi128EEENSA_ILi64EEESE_EEENS_12float_e4m3_tENS5_IJSB_llEEENS_12float_e5m2_tESI_NS4_8TiledMMAINS4_8MMA_AtomIJNS4_10MMA_TraitsINS4_19SM100_MMA_F8F6F4_SSEJSH_SJ_fSE_SF_NS4_17integral_constantINS4_4UMMA5MajorELSQ_1EEESR_NSO_INSP_7ScaleInELSS_0EEEST_EEEEEENS4_6LayoutISC_NS5_IJNSA_ILi0EEESX_SX_EEEEENS5_IJNS4_10UnderscoreES10_S10_EEEEENS4_13SM90_TMA_LOADENS4_14ComposedLayoutINS4_7SwizzleILi3ELi4ELi3EEENS4_18smem_ptr_flag_bitsILi8EEENSW_INS5_IJSE_NSA_ILi8EEEEEENS5_IJSB_SE_EEEEEEEvNS4_8identityES13_NS14_INS15_ILi2ELi4ELi3EEES18_NSW_INS5_IJSF_S19_EEENS5_IJSB_SF_EEEEEEEvS1E_EENS_8epilogue10collective18CollectiveEpilogueINS1L_23Sm100TmaWarpSpecializedILi1ELi1ELi64ELb0ELb0EEEJSG_NS5_IJNSW_ISE_SB_EENSW_ISF_SB_EEEEESH_NS5_IJlSB_lEEESH_S1T_NS1L_6fusion15FusionCallbacksIS1P_NS1U_17LinearCombinationISH_fSH_fLNS_15FloatRoundStyleE2EEESG_S1S_JEEENS4_5SM1004TMEM4LOAD26SM100_TMEM_LOAD_32dp32b64xES13_NS14_IS1F_S18_NSW_INS5_IJS19_SF_EEENS5_IJSF_SB_EEEEEEENS4_39AutoVectorizingCopyWithAssumedAlignmentILi128EEENS4_14SM90_TMA_STOREES27_S29_S29_EEEvvEEEEvNT_6ParamsE)
        /*0008*/ 	.word	0x000000c2


	//----- nvinfo : EIATTR_FRAME_SIZE
	.align		4
.L_19:
        /*000c*/ 	.byte	0x04, 0x11
        /*000e*/ 	.short	(.L_21 - .L_20)
	.align		4
.L_20:
        /*0010*/ 	.word	index@($__internal_2_$__cuda_sm10x_tcgen05_guardrail_trap_unallocated_columns_being_dealloced)
        /*0014*/ 	.word	0x00000000


	//----- nvinfo : EIATTR_FRAME_SIZE
	.align		4
.L_21:
        /*0018*/ 	.byte	0x04, 0x11
        /*001a*/ 	.short	(.L_23 - .L_22)
	.align		4
.L_22:
        /*001c*/ 	.word	index@($__internal_1_$__cuda_sm10x_tcgen05_guardrail_trap_phase_invalid_during_alloc)
        /*0020*/ 	.word	0x00000000


	//----- nvinfo : EIATTR_FRAME_SIZE
	.align		4
.L_23:
        /*0024*/ 	.byte	0x04, 0x11
        /*0026*/ 	.short	(.L_25 - .L_24)
	.align		4
.L_24:
        /*0028*/ 	.word	index@($__internal_0_$__cuda_sm10x_tcgen05_guardrail_trap_col_being_dealloced_not_returned_by_alloc)
        /*002c*/ 	.word	0x00000000


	//----- nvinfo : EIATTR_FRAME_SIZE
	.align		4
.L_25:
        /*0030*/ 	.byte	0x04, 0x11
        /*0032*/ 	.short	(.L_27 - .L_26)
	.align		4
.L_26:
        /*0034*/ 	.word	index@(_ZN7cutlass13device_kernelINS_4gemm6kernel13GemmUniversalIN4cute5tupleIJiiiiEEENS1_10collective13CollectiveMmaINS1_35MainloopSm100TmaUmmaWarpSpecializedILi8ELi2ELi4ENS5_IJNS4_1CILi1EEESB_SB_EEEEENS5_IJNSA_ILi128EEENSA_ILi64EEESE_EEENS_12float_e4m3_tENS5_IJSB_llEEENS_12float_e5m2_tESI_NS4_8TiledMMAINS4_8MMA_AtomIJNS4_10MMA_TraitsINS4_19SM100_MMA_F8F6F4_SSEJSH_SJ_fSE_SF_NS4_17integral_constantINS4_4UMMA5MajorELSQ_1EEESR_NSO_INSP_7ScaleInELSS_0EEEST_EEEEEENS4_6LayoutISC_NS5_IJNSA_ILi0EEESX_SX_EEEEENS5_IJNS4_10UnderscoreES10_S10_EEEEENS4_13SM90_TMA_LOADENS4_14ComposedLayoutINS4_7SwizzleILi3ELi4ELi3EEENS4_18smem_ptr_flag_bitsILi8EEENSW_INS5_IJSE_NSA_ILi8EEEEEENS5_IJSB_SE_EEEEEEEvNS4_8identityES13_NS14_INS15_ILi2ELi4ELi3EEES18_NSW_INS5_IJSF_S19_EEENS5_IJSB_SF_EEEEEEEvS1E_EENS_8epilogue10collective18CollectiveEpilogueINS1L_23Sm100TmaWarpSpecializedILi1ELi1ELi64ELb0ELb0EEEJSG_NS5_IJNSW_ISE_SB_EENSW_ISF_SB_EEEEESH_NS5_IJlSB_lEEESH_S1T_NS1L_6fusion15FusionCallbacksIS1P_NS1U_17LinearCombinationISH_fSH_fLNS_15FloatRoundStyleE2EEESG_S1S_JEEENS4_5SM1004TMEM4LOAD26SM100_TMEM_LOAD_32dp32b64xES13_NS14_IS1F_S18_NSW_INS5_IJS19_SF_EEENS5_IJSF_SB_EEEEEEENS4_39AutoVectorizingCopyWithAssumedAlignmentILi128EEENS4_14SM90_TMA_STOREES27_S29_S29_EEEvvEEEEvNT_6ParamsE)
        /*0038*/ 	.word	0x00000000


	//----- nvinfo : EIATTR_MIN_STACK_SIZE
	.align		4
.L_27:
        /*003c*/ 	.byte	0x04, 0x12
        /*003e*/ 	.short	(.L_29 - .L_28)
	.align		4
.L_28:
        /*0040*/ 	.word	index@(_ZN7cutlass13device_kernelINS_4gemm6kernel13GemmUniversalIN4cute5tupleIJiiiiEEENS1_10collective13CollectiveMmaINS1_35MainloopSm100TmaUmmaWarpSpecializedILi8ELi2ELi4ENS5_IJNS4_1CILi1EEESB_SB_EEEEENS5_IJNSA_ILi128EEENSA_ILi64EEESE_EEENS_12float_e4m3_tENS5_IJSB_llEEENS_12float_e5m2_tESI_NS4_8TiledMMAINS4_8MMA_AtomIJNS4_10MMA_TraitsINS4_19SM100_MMA_F8F6F4_SSEJSH_SJ_fSE_SF_NS4_17integral_constantINS4_4UMMA5MajorELSQ_1EEESR_NSO_INSP_7ScaleInELSS_0EEEST_EEEEEENS4_6LayoutISC_NS5_IJNSA_ILi0EEESX_SX_EEEEENS5_IJNS4_10UnderscoreES10_S10_EEEEENS4_13SM90_TMA_LOADENS4_14ComposedLayoutINS4_7SwizzleILi3ELi4ELi3EEENS4_18smem_ptr_flag_bitsILi8EEENSW_INS5_IJSE_NSA_ILi8EEEEEENS5_IJSB_SE_EEEEEEEvNS4_8identityES13_NS14_INS15_ILi2ELi4ELi3EEES18_NSW_INS5_IJSF_S19_EEENS5_IJSB_SF_EEEEEEEvS1E_EENS_8epilogue10collective18CollectiveEpilogueINS1L_23Sm100TmaWarpSpecializedILi1ELi1ELi64ELb0ELb0EEEJSG_NS5_IJNSW_ISE_SB_EENSW_ISF_SB_EEEEESH_NS5_IJlSB_lEEESH_S1T_NS1L_6fusion15FusionCallbacksIS1P_NS1U_17LinearCombinationISH_fSH_fLNS_15FloatRoundStyleE2EEESG_S1S_JEEENS4_5SM1004TMEM4LOAD26SM100_TMEM_LOAD_32dp32b64xES13_NS14_IS1F_S18_NSW_INS5_IJS19_SF_EEENS5_IJSF_SB_EEEEEEENS4_39AutoVectorizingCopyWithAssumedAlignmentILi128EEENS4_14SM90_TMA_STOREES27_S29_S29_EEEvvEEEEvNT_6ParamsE)
        /*0044*/ 	.word	0x00000000
.L_29:


//--------------------- .nv.compat                --------------------------
	.section	.nv.compat,"",@"SHT_CUDA_COMPAT_INFO"
	.align	4
        /*0000*/ 	.byte	0x02, 0x09, 0x01, 0x00, 0x02, 0x02, 0x02, 0x00, 0x02, 0x05, 0x05, 0x00, 0x03, 0x07, 0x01, 0x01
        /*0010*/ 	.byte	0x02, 0x03, 0x01, 0x00, 0x02, 0x06, 0x01, 0x00, 0x04, 0x0b, 0x08, 0x00, 0x09, 0x00, 0x00, 0x00
        /*0020*/ 	.byte	0x00, 0x00, 0x00, 0x00


//--------------------- .nv.info._ZN7cutlass13device_kernelINS_4gemm6kernel13GemmUniversalIN4cute5tupleIJiiiiEEENS1_10collective13CollectiveMmaINS1_35MainloopSm100TmaUmmaWarpSpecializedILi8ELi2ELi4ENS5_IJNS4_1CILi1EEESB_SB_EEEEENS5_IJNSA_ILi128EEENSA_ILi64EEESE_EEENS_12float_e4m3_tENS5_IJSB_llEEENS_12float_e5m2_tESI_NS4_8TiledMMAINS4_8MMA_AtomIJNS4_10MMA_TraitsINS4_19SM100_MMA_F8F6F4_SSEJSH_SJ_fSE_SF_NS4_17integral_constantINS4_4UMMA5MajorELSQ_1EEESR_NSO_INSP_7ScaleInELSS_0EEEST_EEEEEENS4_6LayoutISC_NS5_IJNSA_ILi0EEESX_SX_EEEEENS5_IJNS4_10UnderscoreES10_S10_EEEEENS4_13SM90_TMA_LOADENS4_14ComposedLayoutINS4_7SwizzleILi3ELi4ELi3EEENS4_18smem_ptr_flag_bitsILi8EEENSW_INS5_IJSE_NSA_ILi8EEEEEENS5_IJSB_SE_EEEEEEEvNS4_8identityES13_NS14_INS15_ILi2ELi4ELi3EEES18_NSW_INS5_IJSF_S19_EEENS5_IJSB_SF_EEEEEEEvS1E_EENS_8epilogue10collective18CollectiveEpilogueINS1L_23Sm100TmaWarpSpecializedILi1ELi1ELi64ELb0ELb0EEEJSG_NS5_IJNSW_ISE_SB_EENSW_ISF_SB_EEEEESH_NS5_IJlSB_lEEESH_S1T_NS1L_6fusion15FusionCallbacksIS1P_NS1U_17LinearCombinationISH_fSH_fLNS_15FloatRoundStyleE2EEESG_S1S_JEEENS4_5SM1004TMEM4LOAD26SM100_TMEM_LOAD_32dp32b64xES13_NS14_IS1F_S18_NSW_INS5_IJS19_SF_EEENS5_IJSF_SB_EEEEEEENS4_39AutoVectorizingCopyWithAssumedAlignmentILi128EEENS4_14SM90_TMA_STOREES27_S29_S29_EEEvvEEEEvNT_6ParamsE --------------------------
	.section	.nv.info._ZN7cutlass13device_kernelINS_4gemm6kernel13GemmUniversalIN4cute5tupleIJiiiiEEENS1_10collective13CollectiveMmaINS1_35MainloopSm100TmaUmmaWarpSpecializedILi8ELi2ELi4ENS5_IJNS4_1CILi1EEESB_SB_EEEEENS5_IJNSA_ILi128EEENSA_ILi64EEESE_EEENS_12float_e4m3_tENS5_IJSB_llEEENS_12float_e5m2_tESI_NS4_8TiledMMAINS4_8MMA_AtomIJNS4_10MMA_TraitsINS4_19SM100_MMA_F8F6F4_SSEJSH_SJ_fSE_SF_NS4_17integral_constantINS4_4UMMA5MajorELSQ_1EEESR_NSO_INSP_7ScaleInELSS_0EEEST_EEEEEENS4_6LayoutISC_NS5_IJNSA_ILi0EEESX_SX_EEEEENS5_IJNS4_10UnderscoreES10_S10_EEEEENS4_13SM90_TMA_LOADENS4_14ComposedLayoutINS4_7SwizzleILi3ELi4ELi3EEENS4_18smem_ptr_flag_bitsILi8EEENSW_INS5_IJSE_NSA_ILi8EEEEEENS5_IJSB_SE_EEEEEEEvNS4_8identityES13_NS14_INS15_ILi2ELi4ELi3EEES18_NSW_INS5_IJSF_S19_EEENS5_IJSB_SF_EEEEEEEvS1E_EENS_8epilogue10collective18CollectiveEpilogueINS1L_23Sm100TmaWarpSpecializedILi1ELi1ELi64ELb0ELb0EEEJSG_NS5_IJNSW_ISE_SB_EENSW_ISF_SB_EEEEESH_NS5_IJlSB_lEEESH_S1T_NS1L_6fusion15FusionCallbacksIS1P_NS1U_17LinearCombinationISH_fSH_fLNS_15FloatRoundStyleE2EEESG_S1S_JEEENS4_5SM1004TMEM4LOAD26SM100_TMEM_LOAD_32dp32b64xES13_NS14_IS1F_S18_NSW_INS5_IJS19_SF_EEENS5_IJSF_SB_EEEEEEENS4_39AutoVectorizingCopyWithAssumedAlignmentILi128EEENS4_14SM90_TMA_STOREES27_S29_S29_EEEvvEEEEvNT_6ParamsE,"",@"SHT_CUDA_INFO"
	.sectionflags	@""
	.align	4


	//----- nvinfo : EIATTR_CUDA_API_VERSION
	.align		4
        /*0000*/ 	.byte	0x04, 0x37
        /*0002*/ 	.short	(.L_31 - .L_30)
.L_30:
        /*0004*/ 	.word	0x00000082


	//----- nvinfo : EIATTR_KPARAM_INFO
	.align		4
.L_31:
        /*0008*/ 	.byte	0x04, 0x17
        /*000a*/ 	.short	(.L_33 - .L_32)
.L_32:
        /*000c*/ 	.word	0x00000000
        /*0010*/ 	.short	0x0000
        /*0012*/ 	.short	0x0000
        /*0014*/ 	.byte	0x00, 0xf0, 0x01, 0x20


	//----- nvinfo : EIATTR_AT_ENTRY_FRAGMENTS
	.align		4
.L_33:
        /*0018*/ 	.byte	0x04, 0x4f
        /*001a*/ 	.short	(.L_35 - .L_34)


	//   ....[0]....
.L_34:
        /*001c*/ 	.word	0x00000006


	//----- nvinfo : EIATTR_RESERVED_SMEM_USED
	.align		4
.L_35:
        /*0020*/ 	.byte	0x01, 0x41
	.zero		2


	//----- nvinfo : EIATTR_SPARSE_MMA_MASK
	.align		4
        /*0024*/ 	.byte	0x03, 0x50
        /*0026*/ 	.short	0x0000


	//----- nvinfo : EIATTR_TCGEN05_1CTA_USED
	.align		4
        /*0028*/ 	.byte	0x01, 0x51
	.zero		2


	//----- nvinfo : EIATTR_MAXREG_COUNT
	.align		4
        /*002c*/ 	.byte	0x03, 0x1b
        /*002e*/ 	.short	0x00ff


	//----- nvinfo : EIATTR_NUM_BARRIERS
	.align		4
        /*0030*/ 	.byte	0x02, 0x4c
        /*0032*/ 	.byte	0x07
	.zero		1


	//----- nvinfo : EIATTR_EXTERNS
	.align		4
        /*0034*/ 	.byte	0x04, 0x0f
        /*0036*/ 	.short	(.L_37 - .L_36)


	//   ....[0]....
	.align		4
.L_36:
        /*0038*/ 	.word	index@(__assertfail)


	//----- nvinfo : EIATTR_MERCURY_ISA_VERSION
	.align		4
.L_37:
        /*003c*/ 	.byte	0x03, 0x5f
        /*003e*/ 	.short	0x0101


	//----- nvinfo : EIATTR_INT_WARP_WIDE_INSTR_OFFSETS
	.align		4
        /*0040*/ 	.byte	0x04, 0x31
        /*0042*/ 	.short	(.L_39 - .L_38)


	//   ....[0]....
.L_38:
        /*0044*/ 	.word	0x00001e00


	//   ....[1]....
        /*0048*/ 	.word	0x00003a70


	//   ....[2]....
        /*004c*/ 	.word	0x00003a90


	//   ....[3]....
        /*0050*/ 	.word	0x00003ac0


	//   ....[4]....
        /*0054*/ 	.word	0x000044d0


	//   ....[5]....
        /*0058*/ 	.word	0x000045c0


	//----- nvinfo : EIATTR_COOP_GROUP_MASK_REGIDS
	.align		4
.L_39:
        /*005c*/ 	.byte	0x04, 0x29
        /*005e*/ 	.short	(.L_41 - .L_40)


	//   ....[0]....
.L_40:
        /*0060*/ 	.word	0xffffffff


	//   ....[1]....
        /*0064*/ 	.word	0xffffffff


	//   ....[2]....
        /*0068*/ 	.word	0xffffffff


	//   ....[3]....
        /*006c*/ 	.word	0xffffffff


	//   ....[4]....
        /*0070*/ 	.word	0xffffffff


	//   ....[5]....
        /*0074*/ 	.word	0xffffffff


	//   ....[6]....
        /*0078*/ 	.word	0xffffffff


	//   ....[7]....
        /*007c*/ 	.word	0xffffffff


	//   ....[8]....
        /*0080*/ 	.word	0xffffffff


	//   ....[9]....
        /*0084*/ 	.word	0xffffffff


	//   ....[10]....
        /*0088*/ 	.word	0xffffffff


	//   ....[11]....
        /*008c*/ 	.word	0xffffffff


	//   ....[12]....
        /*0090*/ 	.word	0xffffffff


	//----- nvinfo : EIATTR_COOP_GROUP_INSTR_OFFSETS
	.align		4
.L_41:
        /*0094*/ 	.byte	0x04, 0x28
        /*0096*/ 	.short	(.L_43 - .L_42)


	//   ....[0]....
.L_42:
        /*0098*/ 	.word	0x00000090


	//   ....[1]....
        /*009c*/ 	.word	0x000004d0


	//   ....[2]....
        /*00a0*/ 	.word	0x000006c0


	//   ....[3]....
        /*00a4*/ 	.word	0x00000800


	//   ....[4]....
        /*00a8*/ 	.word	0x00000900


	//   ....[5]....
        /*00ac*/ 	.word	0x00000a70


	//   ....[6]....
        /*00b0*/ 	.word	0x00000c10


	//   ....[7]....
        /*00b4*/ 	.word	0x00001ce0


	//   ....[8]....
        /*00b8*/ 	.word	0x00002d00


	//   ....[9]....
        /*00bc*/ 	.word	0x00002f10


	//   ....[10]....
        /*00c0*/ 	.word	0x00002f40


	//   ....[11]....
        /*00c4*/ 	.word	0x00003950


	//   ....[12]....
        /*00c8*/ 	.word	0x00003b80


	//----- nvinfo : EIATTR_VRC_CTA_INIT_COUNT
	.align		4
.L_43:
        /*00cc*/ 	.byte	0x02, 0x4a
        /*00ce*/ 	.byte	0x80
	.zero		1


	//----- nvinfo : EIATTR_SYSCALL_OFFSETS
	.align		4
        /*00d0*/ 	.byte	0x04, 0x46
        /*00d2*/ 	.short	(.L_45 - .L_44)


	//   ....[0]....
.L_44:
        /*00d4*/ 	.word	0x00004fb0


	//   ....[1]....
        /*00d8*/ 	.word	0x000050f0


	//   ....[2]....
        /*00dc*/ 	.word	0x00005890


	//----- nvinfo : EIATTR_MBARRIER_INSTR_OFFSETS
	.align		4
.L_45:
        /*00e0*/ 	.byte	0x04, 0x39
        /*00e2*/ 	.short	(.L_47 - .L_46)


	//   ....[0]....
.L_46:
        /*00e4*/ 	.word	0x000005b0
        /*00e8*/ 	.word	0x000000ff
        /*00ec*/ 	.word	0x00000000
        /*00f0*/ 	.short	0x0100
        /*00f2*/ 	.byte	0x05
	.zero		1


	//   ....[1]....
        /*00f4*/ 	.word	0x000005c0
        /*00f8*/ 	.word	0x000000ff
        /*00fc*/ 	.word	0x00000040
        /*0100*/ 	.short	0x0100
        /*0102*/ 	.byte	0x05
	.zero		1


	//   ....[2]....
        /*0104*/ 	.word	0x000005d0
        /*0108*/ 	.word	0x000000ff
        /*010c*/ 	.word	0x00000008
        /*0110*/ 	.short	0x0100
        /*0112*/ 	.byte	0x05
	.zero		1


	//   ....[3]....
        /*0114*/ 	.word	0x000005e0
        /*0118*/ 	.word	0x000000ff
        /*011c*/ 	.word	0x00000048
        /*0120*/ 	.short	0x0100
        /*0122*/ 	.byte	0x05
	.zero		1


	//   ....[4]....
        /*0124*/ 	.word	0x000005f0
        /*0128*/ 	.word	0x000000ff
        /*012c*/ 	.word	0x00000010
        /*0130*/ 	.short	0x0100
        /*0132*/ 	.byte	0x05
	.zero		1


	//   ....[5]....
        /*0134*/ 	.word	0x00000600
        /*0138*/ 	.word	0x000000ff
        /*013c*/ 	.word	0x00000050
        /*0140*/ 	.short	0x0100
        /*0142*/ 	.byte	0x05
	.zero		1


	//   ....[6]....
        /*0144*/ 	.word	0x00000610
        /*0148*/ 	.word	0x000000ff
        /*014c*/ 	.word	0x00000018
        /*0150*/ 	.short	0x0100
        /*0152*/ 	.byte	0x05
	.zero		1


	//   ....[7]....
        /*0154*/ 	.word	0x00000620
        /*0158*/ 	.word	0x000000ff
        /*015c*/ 	.word	0x00000058
        /*0160*/ 	.short	0x0100
        /*0162*/ 	.byte	0x05
	.zero		1


	//   ....[8]....
        /*0164*/ 	.word	0x00000630
        /*0168*/ 	.word	0x000000ff
        /*016c*/ 	.word	0x00000020
        /*0170*/ 	.short	0x0100
        /*0172*/ 	.byte	0x05
	.zero		1


	//   ....[9]....
        /*0174*/ 	.word	0x00000640
        /*0178*/ 	.word	0x000000ff
        /*017c*/ 	.word	0x00000060
        /*0180*/ 	.short	0x0100
        /*0182*/ 	.byte	0x05
	.zero		1


	//   ....[10]....
        /*0184*/ 	.word	0x00000650
        /*0188*/ 	.word	0x000000ff
        /*018c*/ 	.word	0x00000028
        /*0190*/ 	.short	0x0100
        /*0192*/ 	.byte	0x05
	.zero		1


	//   ....[11]....
        /*0194*/ 	.word	0x00000660
        /*0198*/ 	.word	0x000000ff
        /*019c*/ 	.word	0x00000068
        /*01a0*/ 	.short	0x0100
        /*01a2*/ 	.byte	0x05
	.zero		1


	//   ....[12]....
        /*01a4*/ 	.word	0x00000670
        /*01a8*/ 	.word	0x000000ff
        /*01ac*/ 	.word	0x00000030
        /*01b0*/ 	.short	0x0100
        /*01b2*/ 	.byte	0x05
	.zero		1


	//   ....[13]....
        /*01b4*/ 	.word	0x00000680
        /*01b8*/ 	.word	0x000000ff
        /*01bc*/ 	.word	0x00000070
        /*01c0*/ 	.short	0x0100
        /*01c2*/ 	.byte	0x05
	.zero		1


	//   ....[14]....
        /*01c4*/ 	.word	0x00000690
        /*01c8*/ 	.word	0x000000ff
        /*01cc*/ 	.word	0x00000038
        /*01d0*/ 	.short	0x0100
        /*01d2*/ 	.byte	0x05
	.zero		1


	//   ....[15]....
        /*01d4*/ 	.word	0x000006a0
        /*01d8*/ 	.word	0x000000ff
        /*01dc*/ 	.word	0x00000078
        /*01e0*/ 	.short	0x0100
        /*01e2*/ 	.byte	0x05
	.zero		1


	//   ....[16]....
        /*01e4*/ 	.word	0x000007d0
        /*01e8*/ 	.word	0x000000ff
        /*01ec*/ 	.word	0x00000080
        /*01f0*/ 	.short	0x0100
        /*01f2*/ 	.byte	0x06
	.zero		1


	//   ....[17]....
        /*01f4*/ 	.word	0x000007e0
        /*01f8*/ 	.word	0x000000ff
        /*01fc*/ 	.word	0x00000088
        /*0200*/ 	.short	0x0100
        /*0202*/ 	.byte	0x06
	.zero		1


	//   ....[18]....
        /*0204*/ 	.word	0x000008d0
        /*0208*/ 	.word	0x000000ff
        /*020c*/ 	.word	0x00000090
        /*0210*/ 	.short	0x0100
        /*0212*/ 	.byte	0x05
	.zero		1


	//   ....[19]....
        /*0214*/ 	.word	0x000008e0
        /*0218*/ 	.word	0x000000ff
        /*021c*/ 	.word	0x00000098
        /*0220*/ 	.short	0x0100
        /*0222*/ 	.byte	0x05
	.zero		1


	//   ....[20]....
        /*0224*/ 	.word	0x00000a20
        /*0228*/ 	.word	0x000000ff
        /*022c*/ 	.word	0x000000a0
        /*0230*/ 	.short	0x0100
        /*0232*/ 	.byte	0x05
	.zero		1


	//   ....[21]....
        /*0234*/ 	.word	0x00000a30
        /*0238*/ 	.word	0x000000ff
        /*023c*/ 	.word	0x000000b0
        /*0240*/ 	.short	0x0100
        /*0242*/ 	.byte	0x05
	.zero		1


	//   ....[22]....
        /*0244*/ 	.word	0x00000a40
        /*0248*/ 	.word	0x000000ff
        /*024c*/ 	.word	0x000000a8
        /*0250*/ 	.short	0x0100
        /*0252*/ 	.byte	0x05
	.zero		1


	//   ....[23]....
        /*0254*/ 	.word	0x00000a50
        /*0258*/ 	.word	0x000000ff
        /*025c*/ 	.word	0x000000b8
        /*0260*/ 	.short	0x0100
        /*0262*/ 	.byte	0x05
	.zero		1


	//   ....[24]....
        /*0264*/ 	.word	0x00000b80
        /*0268*/ 	.word	0x000000ff
        /*026c*/ 	.word	0x000000c0
        /*0270*/ 	.short	0x0100
        /*0272*/ 	.byte	0x06
	.zero		1


	//   ....[25]....
        /*0274*/ 	.word	0x00000b90
        /*0278*/ 	.word	0x000000ff
        /*027c*/ 	.word	0x000000e0
        /*0280*/ 	.short	0x0100
        /*0282*/ 	.byte	0x06
	.zero		1


	//   ....[26]....
        /*0284*/ 	.word	0x00000ba0
        /*0288*/ 	.word	0x000000ff
        /*028c*/ 	.word	0x000000c8
        /*0290*/ 	.short	0x0100
        /*0292*/ 	.byte	0x06
	.zero		1


	//   ....[27]....
        /*0294*/ 	.word	0x00000bb0
        /*0298*/ 	.word	0x000000ff
        /*029c*/ 	.word	0x000000e8
        /*02a0*/ 	.short	0x0100
        /*02a2*/ 	.byte	0x06
	.zero		1


	//   ....[28]....
        /*02a4*/ 	.word	0x00000bc0
        /*02a8*/ 	.word	0x000000ff
        /*02ac*/ 	.word	0x000000d0
        /*02b0*/ 	.short	0x0100
        /*02b2*/ 	.byte	0x06
	.zero		1


	//   ....[29]....
        /*02b4*/ 	.word	0x00000bd0
        /*02b8*/ 	.word	0x000000ff
        /*02bc*/ 	.word	0x000000f0
        /*02c0*/ 	.short	0x0100
        /*02c2*/ 	.byte	0x06
	.zero		1


	//   ....[30]....
        /*02c4*/ 	.word	0x00000be0
        /*02c8*/ 	.word	0x000000ff
        /*02cc*/ 	.word	0x000000d8
        /*02d0*/ 	.short	0x0100
        /*02d2*/ 	.byte	0x06
	.zero		1


	//   ....[31]....
        /*02d4*/ 	.word	0x00000bf0
        /*02d8*/ 	.word	0x000000ff
        /*02dc*/ 	.word	0x000000f8
        /*02e0*/ 	.short	0x0100
        /*02e2*/ 	.byte	0x06
	.zero		1


	//   ....[32]....
        /*02e4*/ 	.word	0x00000ce0
        /*02e8*/ 	.word	0x000000ff
        /*02ec*/ 	.word	0x00000100
        /*02f0*/ 	.short	0x0100
        /*02f2*/ 	.byte	0x05
	.zero		1


	//   ....[33]....
        /*02f4*/ 	.word	0x00000cf0
        /*02f8*/ 	.word	0x000000ff
        /*02fc*/ 	.word	0x00000110
        /*0300*/ 	.short	0x0100
        /*0302*/ 	.byte	0x05
	.zero		1


	//   ....[34]....
        /*0304*/ 	.word	0x00000d00
        /*0308*/ 	.word	0x000000ff
        /*030c*/ 	.word	0x00000108
        /*0310*/ 	.short	0x0100
        /*0312*/ 	.byte	0x05
	.zero		1


	//   ....[35]....
        /*0314*/ 	.word	0x00000d10
        /*0318*/ 	.word	0x000000ff
        /*031c*/ 	.word	0x00000118
        /*0320*/ 	.short	0x0100
        /*0322*/ 	.byte	0x05
	.zero		1


	//   ....[36]....
        /*0324*/ 	.word	0x000015e0
        /*0328*/ 	.word	0x00000003
        /*032c*/ 	.word	0x00000110
        /*0330*/ 	.short	0x010a
        /*0332*/ 	.byte	0xff
	.zero		1


	//   ....[37]....
        /*0334*/ 	.word	0x00001610
        /*0338*/ 	.word	0x00000003
        /*033c*/ 	.word	0x00000100
        /*0340*/ 	.short	0x0101
        /*0342*/ 	.byte	0xff
	.zero		1


	//   ....[38]....
        /*0344*/ 	.word	0x000016e0
        /*0348*/ 	.word	0x000000ff
        /*034c*/ 	.word	0x00000040
        /*0350*/ 	.short	0x010a
        /*0352*/ 	.byte	0x08
	.zero		1


	//   ....[39]....
        /*0354*/ 	.word	0x00001780
        /*0358*/ 	.word	0x000000ff
        /*035c*/ 	.word	0x00000040
        /*0360*/ 	.short	0x010a
        /*0362*/ 	.byte	0x21
	.zero		1


	//   ....[40]....
        /*0364*/ 	.word	0x000018d0
        /*0368*/ 	.word	0x000000ff
        /*036c*/ 	.word	0x00000040
        /*0370*/ 	.short	0x010a
        /*0372*/ 	.byte	0x08
	.zero		1


	//   ....[41]....
        /*0374*/ 	.word	0x000019e0
        /*0378*/ 	.word	0x000000ff
        /*037c*/ 	.word	0x00000098
        /*0380*/ 	.short	0x0101
        /*0382*/ 	.byte	0x04
	.zero		1


	//   ....[42]....
        /*0384*/ 	.word	0x00001a00
        /*0388*/ 	.word	0x000000ff
        /*038c*/ 	.word	0x00000040
        /*0390*/ 	.short	0x010a
        /*0392*/ 	.byte	0x08
	.zero		1


	//   ....[43]....
        /*0394*/ 	.word	0x00001a80
        /*0398*/ 	.word	0x000000ff
        /*039c*/ 	.word	0x00000040
        /*03a0*/ 	.short	0x010a
        /*03a2*/ 	.byte	0x11
	.zero		1


	//   ....[44]....
        /*03a4*/ 	.word	0x00001bd0
        /*03a8*/ 	.word	0x000000ff
        /*03ac*/ 	.word	0x00000040
        /*03b0*/ 	.short	0x010a
        /*03b2*/ 	.byte	0x08
	.zero		1


	//   ....[45]....
        /*03b4*/ 	.word	0x00001d10
        /*03b8*/ 	.word	0x00000002
        /*03bc*/ 	.word	0x000000a0
        /*03c0*/ 	.short	0x010a
        /*03c2*/ 	.byte	0xff
	.zero		1


	//   ....[46]....
        /*03c4*/ 	.word	0x00001dd0
        /*03c8*/ 	.word	0x00000002
        /*03cc*/ 	.word	0x00000000
        /*03d0*/ 	.short	0x0101
        /*03d2*/ 	.byte	0xff
	.zero		1


	//   ....[47]....
        /*03d4*/ 	.word	0x00002330
        /*03d8*/ 	.word	0x000000ff
        /*03dc*/ 	.word	0x00000000
        /*03e0*/ 	.short	0x010a
        /*03e2*/ 	.byte	0x05
	.zero		1


	//   ....[48]....
        /*03e4*/ 	.word	0x000023c0
        /*03e8*/ 	.word	0x000000ff
        /*03ec*/ 	.word	0x00000000
        /*03f0*/ 	.short	0x010a
        /*03f2*/ 	.byte	0x05
	.zero		1


	//   ....[49]....
        /*03f4*/ 	.word	0x00002450
        /*03f8*/ 	.word	0x000000ff
        /*03fc*/ 	.word	0x00000000
        /*0400*/ 	.short	0x010a
        /*0402*/ 	.byte	0x05
	.zero		1


	//   ....[50]....
        /*0404*/ 	.word	0x000024e0
        /*0408*/ 	.word	0x000000ff
        /*040c*/ 	.word	0x00000000
        /*0410*/ 	.short	0x010a
        /*0412*/ 	.byte	0x05
	.zero		1


	//   ....[51]....
        /*0414*/ 	.word	0x00002570
        /*0418*/ 	.word	0x000000ff
        /*041c*/ 	.word	0x00000000
        /*0420*/ 	.short	0x010a
        /*0422*/ 	.byte	0x05
	.zero		1


	//   ....[52]....
        /*0424*/ 	.word	0x00002600
        /*0428*/ 	.word	0x000000ff
        /*042c*/ 	.word	0x00000000
        /*0430*/ 	.short	0x010a
        /*0432*/ 	.byte	0x05
	.zero		1


	//   ....[53]....
        /*0434*/ 	.word	0x00002690
        /*0438*/ 	.word	0x000000ff
        /*043c*/ 	.word	0x00000000
        /*0440*/ 	.short	0x010a
        /*0442*/ 	.byte	0x05
	.zero		1


	//   ....[54]....
        /*0444*/ 	.word	0x00002730
        /*0448*/ 	.word	0x00000000
        /*044c*/ 	.word	0x00000000
        /*0450*/ 	.short	0x010a
        /*0452*/ 	.byte	0xff
	.zero		1


	//   ....[55]....
        /*0454*/ 	.word	0x00002850
        /*0458*/ 	.word	0x00000000
        /*045c*/ 	.word	0x00000100
        /*0460*/ 	.short	0x010a
        /*0462*/ 	.byte	0xff
	.zero		1


	//   ....[56]....
        /*0464*/ 	.word	0x000028b0
        /*0468*/ 	.word	0x00000004
        /*046c*/ 	.word	0x00000000
        /*0470*/ 	.short	0x0101
        /*0472*/ 	.byte	0xff
	.zero		1


	//   ....[57]....
        /*0474*/ 	.word	0x000028d0
        /*0478*/ 	.word	0x000000ff
        /*047c*/ 	.word	0x000000b0
        /*0480*/ 	.short	0x010a
        /*0482*/ 	.byte	0x05
	.zero		1


	//   ....[58]....
        /*0484*/ 	.word	0x000029f0
        /*0488*/ 	.word	0x00000000
        /*048c*/ 	.word	0x000000a0
        /*0490*/ 	.short	0x010a
        /*0492*/ 	.byte	0xff
	.zero		1


	//   ....[59]....
        /*0494*/ 	.word	0x00002b00
        /*0498*/ 	.word	0x00000000
        /*049c*/ 	.word	0x00000000
        /*04a0*/ 	.short	0x0101
        /*04a2*/ 	.byte	0xff
	.zero		1


	//   ....[60]....
        /*04a4*/ 	.word	0x00002b90
        /*04a8*/ 	.word	0x000000ff
        /*04ac*/ 	.word	0x000000b0
        /*04b0*/ 	.short	0x0106
        /*04b2*/ 	.byte	0x05
	.zero		1


	//   ....[61]....
        /*04b4*/ 	.word	0x00002bb0
        /*04b8*/ 	.word	0x000000ff
        /*04bc*/ 	.word	0x000000b0
        /*04c0*/ 	.short	0x010a
        /*04c2*/ 	.byte	0x05
	.zero		1


	//   ....[62]....
        /*04c4*/ 	.word	0x00002c40
        /*04c8*/ 	.word	0x000000ff
        /*04cc*/ 	.word	0x000000b0
        /*04d0*/ 	.short	0x0106
        /*04d2*/ 	.byte	0x04
	.zero		1


	//   ....[63]....
        /*04d4*/ 	.word	0x00002c80
        /*04d8*/ 	.word	0x00000000
        /*04dc*/ 	.word	0x000000b0
        /*04e0*/ 	.short	0x010a
        /*04e2*/ 	.byte	0xff
	.zero		1


	//   ....[64]....
        /*04e4*/ 	.word	0x000031a0
        /*04e8*/ 	.word	0x00000000
        /*04ec*/ 	.word	0x000000a0
        /*04f0*/ 	.short	0x010a
        /*04f2*/ 	.byte	0xff
	.zero		1


	//   ....[65]....
        /*04f4*/ 	.word	0x000032b0
        /*04f8*/ 	.word	0x00000003
        /*04fc*/ 	.word	0x00000000
        /*0500*/ 	.short	0x0101
        /*0502*/ 	.byte	0xff
	.zero		1


	//   ....[66]....
        /*0504*/ 	.word	0x000032c0
        /*0508*/ 	.word	0x000000ff
        /*050c*/ 	.word	0x00000000
        /*0510*/ 	.short	0x010a
        /*0512*/ 	.byte	0x06
	.zero		1


	//   ....[67]....
        /*0514*/ 	.word	0x000032e0
        /*0518*/ 	.word	0x000000ff
        /*051c*/ 	.word	0x000000e0
        /*0520*/ 	.short	0x010a
        /*0522*/ 	.byte	0x07
	.zero		1


	//   ....[68]....
        /*0524*/ 	.word	0x000033b0
        /*0528*/ 	.word	0x000000ff
        /*052c*/ 	.word	0x00000000
        /*0530*/ 	.short	0x010a
        /*0532*/ 	.byte	0x06
	.zero		1


	//   ....[69]....
        /*0534*/ 	.word	0x000034e0
        /*0538*/ 	.word	0x000000ff
        /*053c*/ 	.word	0x00000000
        /*0540*/ 	.short	0x010a
        /*0542*/ 	.byte	0x1a
	.zero		1


	//   ....[70]....
        /*0544*/ 	.word	0x00003780
        /*0548*/ 	.word	0x000000ff
        /*054c*/ 	.word	0x00000000
        /*0550*/ 	.short	0x010a
        /*0552*/ 	.byte	0x06
	.zero		1


	//   ....[71]....
        /*0554*/ 	.word	0x00003810
        /*0558*/ 	.word	0x000000ff
        /*055c*/ 	.word	0x00000000
        /*0560*/ 	.short	0x010a
        /*0562*/ 	.byte	0x06
	.zero		1


	//   ....[72]....
        /*0564*/ 	.word	0x000038a0
        /*0568*/ 	.word	0x000000ff
        /*056c*/ 	.word	0x00000000
        /*0570*/ 	.short	0x010a
        /*0572*/ 	.byte	0x06
	.zero		1


	//   ....[73]....
        /*0574*/ 	.word	0x00003930
        /*0578*/ 	.word	0x000000ff
        /*057c*/ 	.word	0x00000000
        /*0580*/ 	.short	0x010a
        /*0582*/ 	.byte	0x07
	.zero		1


	//   ....[74]....
        /*0584*/ 	.word	0x00003d70
        /*0588*/ 	.word	0x00000000
        /*058c*/ 	.word	0x000000a0
        /*0590*/ 	.short	0x010a
        /*0592*/ 	.byte	0xff
	.zero		1


	//   ....[75]....
        /*0594*/ 	.word	0x00003e60
        /*0598*/ 	.word	0x00000000
        /*059c*/ 	.word	0x00000000
        /*05a0*/ 	.short	0x0101
        /*05a2*/ 	.byte	0xff
	.zero		1


	//   ....[76]....
        /*05a4*/ 	.word	0x00004180
        /*05a8*/ 	.word	0x000000ff
        /*05ac*/ 	.word	0x00000098
        /*05b0*/ 	.short	0x010a
        /*05b2*/ 	.byte	0x06
	.zero		1


	//   ....[77]....
        /*05b4*/ 	.word	0x00004300
        /*05b8*/ 	.word	0x000000ff
        /*05bc*/ 	.word	0x00000088
        /*05c0*/ 	.short	0x010a
        /*05c2*/ 	.byte	0x06
	.zero		1


	//   ....[78]....
        /*05c4*/ 	.word	0x00004630
        /*05c8*/ 	.word	0x000000ff
        /*05cc*/ 	.word	0x00000080
        /*05d0*/ 	.short	0x010b
        /*05d2*/ 	.byte	0x06
	.zero		1


	//   ....[79]....
        /*05d4*/ 	.word	0x00004650
        /*05d8*/ 	.word	0x000000ff
        /*05dc*/ 	.word	0x00000000
        /*05e0*/ 	.short	0x0101
        /*05e2*/ 	.byte	0x25
	.zero		1


	//   ....[80]....
        /*05e4*/ 	.word	0x00004690
        /*05e8*/ 	.word	0x00000000
        /*05ec*/ 	.word	0x00000088
        /*05f0*/ 	.short	0x010a
        /*05f2*/ 	.byte	0xff
	.zero		1


	//   ....[81]....
        /*05f4*/ 	.word	0x000049c0
        /*05f8*/ 	.word	0x00000000
        /*05fc*/ 	.word	0x000000a0
        /*0600*/ 	.short	0x010a
        /*0602*/ 	.byte	0xff
	.zero		1


	//   ....[82]....
        /*0604*/ 	.word	0x00004ad0
        /*0608*/ 	.word	0x00000000
        /*060c*/ 	.word	0x00000000
        /*0610*/ 	.short	0x0101
        /*0612*/ 	.byte	0xff
	.zero		1


	//   ....[83]....
        /*0614*/ 	.word	0x00005470
        /*0618*/ 	.word	0x000000ff
        /*061c*/ 	.word	0x00000080
        /*0620*/ 	.short	0x010a
        /*0622*/ 	.byte	0x2b
	.zero		1


	//   ....[84]....
        /*0624*/ 	.word	0x00005480
        /*0628*/ 	.word	0x0000009c
        /*062c*/ 	.word	0x000000c0
        /*0630*/ 	.short	0x010a
        /*0632*/ 	.byte	0xff
	.zero		1


	//   ....[85]....
        /*0634*/ 	.word	0x00005610
        /*0638*/ 	.word	0x000000ff
        /*063c*/ 	.word	0x00000080
        /*0640*/ 	.short	0x010a
        /*0642*/ 	.byte	0x2b
	.zero		1


	//   ....[86]....
        /*0644*/ 	.word	0x00005710
        /*0648*/ 	.word	0x000000ff
        /*064c*/ 	.word	0x00000000
        /*0650*/ 	.short	0x0101
        /*0652*/ 	.byte	0x04
	.zero		1


	//   ....[87]....
        /*0654*/ 	.word	0x00005770
        /*0658*/ 	.word	0x0000009c
        /*065c*/ 	.word	0x000000c0
        /*0660*/ 	.short	0x010a
        /*0662*/ 	.byte	0xff
	.zero		1


	//   ....[88]....
        /*0664*/ 	.word	0x00005b30
        /*0668*/ 	.word	0x000000ff
        /*066c*/ 	.word	0x00000000
        /*0670*/ 	.short	0x0101
        /*0672*/ 	.byte	0x05
	.zero		1


	//   ....[89]....
        /*0674*/ 	.word	0x00006be0
        /*0678*/ 	.word	0x00000003
        /*067c*/ 	.word	0x00000110
        /*0680*/ 	.short	0x010a
        /*0682*/ 	.byte	0xff
	.zero		1


	//   ....[90]....
        /*0684*/ 	.word	0x00006c40
        /*0688*/ 	.word	0x00000002
        /*068c*/ 	.word	0x00000040
        /*0690*/ 	.short	0x010a
        /*0692*/ 	.byte	0xff
	.zero		1


	//   ....[91]....
        /*0694*/ 	.word	0x00006ca0
        /*0698*/ 	.word	0x00000002
        /*069c*/ 	.word	0x00000040
        /*06a0*/ 	.short	0x010a
        /*06a2*/ 	.byte	0xff
	.zero		1


	//   ....[92]....
        /*06a4*/ 	.word	0x00006cf0
        /*06a8*/ 	.word	0x00000002
        /*06ac*/ 	.word	0x000000a0
        /*06b0*/ 	.short	0x010a
        /*06b2*/ 	.byte	0xff
	.zero		1


	//   ....[93]....
        /*06b4*/ 	.word	0x00006d50
        /*06b8*/ 	.word	0x00000000
        /*06bc*/ 	.word	0x00000000
        /*06c0*/ 	.short	0x010a
        /*06c2*/ 	.byte	0xff
	.zero		1


	//   ....[94]....
        /*06c4*/ 	.word	0x00006db0
        /*06c8*/ 	.word	0x00000000
        /*06cc*/ 	.word	0x00000000
        /*06d0*/ 	.short	0x010a
        /*06d2*/ 	.byte	0xff
	.zero		1


	//   ....[95]....
        /*06d4*/ 	.word	0x00006e10
        /*06d8*/ 	.word	0x00000000
        /*06dc*/ 	.word	0x00000000
        /*06e0*/ 	.short	0x010a
        /*06e2*/ 	.byte	0xff
	.zero		1


	//   ....[96]....
        /*06e4*/ 	.word	0x00006e70
        /*06e8*/ 	.word	0x00000000
        /*06ec*/ 	.word	0x00000000
        /*06f0*/ 	.short	0x010a
        /*06f2*/ 	.byte	0xff
	.zero		1


	//   ....[97]....
        /*06f4*/ 	.word	0x00006ed0
        /*06f8*/ 	.word	0x00000000
        /*06fc*/ 	.word	0x00000000
        /*0700*/ 	.short	0x010a
        /*0702*/ 	.byte	0xff
	.zero		1


	//   ....[98]....
        /*0704*/ 	.word	0x00006f30
        /*0708*/ 	.word	0x00000000
        /*070c*/ 	.word	0x00000000
        /*0710*/ 	.short	0x010a
        /*0712*/ 	.byte	0xff
	.zero		1


	//   ....[99]....
        /*0714*/ 	.word	0x00006f90
        /*0718*/ 	.word	0x00000000
        /*071c*/ 	.word	0x00000000
        /*0720*/ 	.short	0x010a
        /*0722*/ 	.byte	0xff
	.zero		1


	//   ....[100]....
        /*0724*/ 	.word	0x00006fe0
        /*0728*/ 	.word	0x00000000
        /*072c*/ 	.word	0x00000100
        /*0730*/ 	.short	0x010a
        /*0732*/ 	.byte	0xff
	.zero		1


	//   ....[101]....
        /*0734*/ 	.word	0x00007040
        /*0738*/ 	.word	0x00000000
        /*073c*/ 	.word	0x000000b0
        /*0740*/ 	.short	0x010a
        /*0742*/ 	.byte	0xff
	.zero		1


	//   ....[102]....
        /*0744*/ 	.word	0x00007090
        /*0748*/ 	.word	0x00000000
        /*074c*/ 	.word	0x000000a0
        /*0750*/ 	.short	0x010a
        /*0752*/ 	.byte	0xff
	.zero		1


	//   ....[103]....
        /*0754*/ 	.word	0x000070f0
        /*0758*/ 	.word	0x00000000
        /*075c*/ 	.word	0x000000b0
        /*0760*/ 	.short	0x010a
        /*0762*/ 	.byte	0xff
	.zero		1


	//   ....[104]....
        /*0764*/ 	.word	0x00007140
        /*0768*/ 	.word	0x00000000
        /*076c*/ 	.word	0x000000a0
        /*0770*/ 	.short	0x010a
        /*0772*/ 	.byte	0xff
	.zero		1


	//   ....[105]....
        /*0774*/ 	.word	0x000071a0
        /*0778*/ 	.word	0x00000003
        /*077c*/ 	.word	0x000000e0
        /*0780*/ 	.short	0x010a
        /*0782*/ 	.byte	0xff
	.zero		1


	//   ....[106]....
        /*0784*/ 	.word	0x00007200
        /*0788*/ 	.word	0x00000000
        /*078c*/ 	.word	0x00000000
        /*0790*/ 	.short	0x010a
        /*0792*/ 	.byte	0xff
	.zero		1


	//   ....[107]....
        /*0794*/ 	.word	0x00007260
        /*0798*/ 	.word	0x00000000
        /*079c*/ 	.word	0x00000000
        /*07a0*/ 	.short	0x010a
        /*07a2*/ 	.byte	0xff
	.zero		1


	//   ....[108]....
        /*07a4*/ 	.word	0x000072c0
        /*07a8*/ 	.word	0x00000000
        /*07ac*/ 	.word	0x00000000
        /*07b0*/ 	.short	0x010a
        /*07b2*/ 	.byte	0xff
	.zero		1


	//   ....[109]....
        /*07b4*/ 	.word	0x00007320
        /*07b8*/ 	.word	0x00000000
        /*07bc*/ 	.word	0x00000000
        /*07c0*/ 	.short	0x010a
        /*07c2*/ 	.byte	0xff
	.zero		1


	//   ....[110]....
        /*07c4*/ 	.word	0x00007380
        /*07c8*/ 	.word	0x00000000
        /*07cc*/ 	.word	0x00000000
        /*07d0*/ 	.short	0x010a
        /*07d2*/ 	.byte	0xff
	.zero		1


	//   ....[111]....
        /*07d4*/ 	.word	0x000073d0
        /*07d8*/ 	.word	0x00000000
        /*07dc*/ 	.word	0x000000a0
        /*07e0*/ 	.short	0x010a
        /*07e2*/ 	.byte	0xff
	.zero		1


	//   ....[112]....
        /*07e4*/ 	.word	0x00007430
        /*07e8*/ 	.word	0x00000000
        /*07ec*/ 	.word	0x00000098
        /*07f0*/ 	.short	0x010a
        /*07f2*/ 	.byte	0xff
	.zero		1


	//   ....[113]....
        /*07f4*/ 	.word	0x00007490
        /*07f8*/ 	.word	0x00000003
        /*07fc*/ 	.word	0x00000088
        /*0800*/ 	.short	0x010a
        /*0802*/ 	.byte	0xff
	.zero		1


	//   ....[114]....
        /*0804*/ 	.word	0x000074e0
        /*0808*/ 	.word	0x00000000
        /*080c*/ 	.word	0x000000a0
        /*0810*/ 	.short	0x010a
        /*0812*/ 	.byte	0xff
	.zero		1


	//   ....[115]....
        /*0814*/ 	.word	0x00007540
        /*0818*/ 	.word	0x00000000
        /*081c*/ 	.word	0x00000080
        /*0820*/ 	.short	0x010a
        /*0822*/ 	.byte	0xff
	.zero		1


	//   ....[116]....
        /*0824*/ 	.word	0x00007590
        /*0828*/ 	.word	0x0000009c
        /*082c*/ 	.word	0x000000c0
        /*0830*/ 	.short	0x010a
        /*0832*/ 	.byte	0xff
	.zero		1


	//----- nvinfo : EIATTR_NUM_MBARRIERS
	.align		4
.L_47:
        /*0834*/ 	.byte	0x03, 0x38
        /*0836*/ 	.short	0x0024


	//----- nvinfo : EIATTR_EXIT_INSTR_OFFSETS
	.align		4
        /*0838*/ 	.byte	0x04, 0x1c
        /*083a*/ 	.short	(.L_49 - .L_48)


	//   ....[0]....
.L_48:
        /*083c*/ 	.word	0x00002760


	//   ....[1]....
        /*0840*/ 	.word	0x00002c50


	//   ....[2]....
        /*0844*/ 	.word	0x00002cb0


	//   ....[3]....
        /*0848*/ 	.word	0x00003b90


	//   ....[4]....
        /*084c*/ 	.word	0x000046c0


	//   ....[5]....
        /*0850*/ 	.word	0x00004700


	//   ....[6]....
        /*0854*/ 	.word	0x00006bd0


	//----- nvinfo : EIATTR_MAX_THREADS
	.align		4
.L_49:
        /*0858*/ 	.byte	0x04, 0x05
        /*085a*/ 	.short	(.L_51 - .L_50)
.L_50:
        /*085c*/ 	.word	0x00000100
        /*0860*/ 	.word	0x00000001
        /*0864*/ 	.word	0x00000001


	//----- nvinfo : EIATTR_CRS_STACK_SIZE
	.align		4
.L_51:
        /*0868*/ 	.byte	0x04, 0x1e
        /*086a*/ 	.short	(.L_53 - .L_52)
.L_52:
        /*086c*/ 	.word	0x00000000


	//----- nvinfo : EIATTR_CBANK_PARAM_SIZE
	.align		4
.L_53:
        /*0870*/ 	.byte	0x03, 0x19
        /*0872*/ 	.short	0x0800


	//----- nvinfo : EIATTR_PARAM_CBANK
	.align		4
        /*0874*/ 	.byte	0x04, 0x0a
        /*0876*/ 	.short	(.L_55 - .L_54)
	.align		4
.L_54:
        /*0878*/ 	.word	index@(.nv.constant0._ZN7cutlass13device_kernelINS_4gemm6kernel13GemmUniversalIN4cute5tupleIJiiiiEEENS1_10collective13CollectiveMmaINS1_35MainloopSm100TmaUmmaWarpSpecializedILi8ELi2ELi4ENS5_IJNS4_1CILi1EEESB_SB_EEEEENS5_IJNSA_ILi128EEENSA_ILi64EEESE_EEENS_12float_e4m3_tENS5_IJSB_llEEENS_12float_e5m2_tESI_NS4_8TiledMMAINS4_8MMA_AtomIJNS4_10MMA_TraitsINS4_19SM100_MMA_F8F6F4_SSEJSH_SJ_fSE_SF_NS4_17integral_constantINS4_4UMMA5MajorELSQ_1EEESR_NSO_INSP_7ScaleInELSS_0EEEST_EEEEEENS4_6LayoutISC_NS5_IJNSA_ILi0EEESX_SX_EEEEENS5_IJNS4_10UnderscoreES10_S10_EEEEENS4_13SM90_TMA_LOADENS4_14ComposedLayoutINS4_7SwizzleILi3ELi4ELi3EEENS4_18smem_ptr_flag_bitsILi8EEENSW_INS5_IJSE_NSA_ILi8EEEEEENS5_IJSB_SE_EEEEEEEvNS4_8identityES13_NS14_INS15_ILi2ELi4ELi3EEES18_NSW_INS5_IJSF_S19_EEENS5_IJSB_SF_EEEEEEEvS1E_EENS_8epilogue10collective18CollectiveEpilogueINS1L_23Sm100TmaWarpSpecializedILi1ELi1ELi64ELb0ELb0EEEJSG_NS5_IJNSW_ISE_SB_EENSW_ISF_SB_EEEEESH_NS5_IJlSB_lEEESH_S1T_NS1L_6fusion15FusionCallbacksIS1P_NS1U_17LinearCombinationISH_fSH_fLNS_15FloatRoundStyleE2EEESG_S1S_JEEENS4_5SM1004TMEM4LOAD26SM100_TMEM_LOAD_32dp32b64xES13_NS14_IS1F_S18_NSW_INS5_IJS19_SF_EEENS5_IJSF_SB_EEEEEEENS4_39AutoVectorizingCopyWithAssumedAlignmentILi128EEENS4_14SM90_TMA_STOREES27_S29_S29_EEEvvEEEEvNT_6ParamsE)
        /*087c*/ 	.short	0x0380
        /*087e*/ 	.short	0x0800


	//----- nvinfo : EIATTR_SW_WAR
	.align		4
.L_55:
        /*0880*/ 	.byte	0x04, 0x36
        /*0882*/ 	.short	(.L_57 - .L_56)
.L_56:
        /*0884*/ 	.word	0x00000008
.L_57:


//--------------------- .nv.callgraph             --------------------------
	.section	.nv.callgraph,"",@"SHT_CUDA_CALLGRAPH"
	.align	4
	.sectionentsize	8
	.align		4
        /*0000*/ 	.word	0x00000000
	.align		4
        /*0004*/ 	.word	0xffffffff
	.align		4
        /*0008*/ 	.word	index@(_ZN7cutlass13device_kernelINS_4gemm6kernel13GemmUniversalIN4cute5tupleIJiiiiEEENS1_10collective13CollectiveMmaINS1_35MainloopSm100TmaUmmaWarpSpecializedILi8ELi2ELi4ENS5_IJNS4_1CILi1EEESB_SB_EEEEENS5_IJNSA_ILi128EEENSA_ILi64EEESE_EEENS_12float_e4m3_tENS5_IJSB_llEEENS_12float_e5m2_tESI_NS4_8TiledMMAINS4_8MMA_AtomIJNS4_10MMA_TraitsINS4_19SM100_MMA_F8F6F4_SSEJSH_SJ_fSE_SF_NS4_17integral_constantINS4_4UMMA5MajorELSQ_1EEESR_NSO_INSP_7ScaleInELSS_0EEEST_EEEEEENS4_6LayoutISC_NS5_IJNSA_ILi0EEESX_SX_EEEEENS5_IJNS4_10UnderscoreES10_S10_EEEEENS4_13SM90_TMA_LOADENS4_14ComposedLayoutINS4_7SwizzleILi3ELi4ELi3EEENS4_18smem_ptr_flag_bitsILi8EEENSW_INS5_IJSE_NSA_ILi8EEEEEENS5_IJSB_SE_EEEEEEEvNS4_8identityES13_NS14_INS15_ILi2ELi4ELi3EEES18_NSW_INS5_IJSF_S19_EEENS5_IJSB_SF_EEEEEEEvS1E_EENS_8epilogue10collective18CollectiveEpilogueINS1L_23Sm100TmaWarpSpecializedILi1ELi1ELi64ELb0ELb0EEEJSG_NS5_IJNSW_ISE_SB_EENSW_ISF_SB_EEEEESH_NS5_IJlSB_lEEESH_S1T_NS1L_6fusion15FusionCallbacksIS1P_NS1U_17LinearCombinationISH_fSH_fLNS_15FloatRoundStyleE2EEESG_S1S_JEEENS4_5SM1004TMEM4LOAD26SM100_TMEM_LOAD_32dp32b64xES13_NS14_IS1F_S18_NSW_INS5_IJS19_SF_EEENS5_IJSF_SB_EEEEEEENS4_39AutoVectorizingCopyWithAssumedAlignmentILi128EEENS4_14SM90_TMA_STOREES27_S29_S29_EEEvvEEEEvNT_6ParamsE)
	.align		4
        /*000c*/ 	.word	index@(__assertfail)
	.align		4
        /*0010*/ 	.word	0x00000000
	.align		4
        /*0014*/ 	.word	0xfffffffe
	.align		4
        /*0018*/ 	.word	0x00000000
	.align		4
        /*001c*/ 	.word	0xfffffffd
	.align		4
        /*0020*/ 	.word	0x00000000
	.align		4
        /*0024*/ 	.word	0xfffffffc


//--------------------- .nv.constant4             --------------------------
	.section	.nv.constant4,"a",@progbits
	.align	8
	.align		8
.nv.constant4:
        /*0000*/ 	.dword	__assertfail
	.align		8
        /*0008*/ 	.dword	__unnamed_1
	.align		8
        /*0010*/ 	.dword	__unnamed_2
	.align		8
        /*0018*/ 	.dword	_ZN40_INTERNAL_a9f47086_4_k_cu_dc855bf0_377044cuda3std3__45__cpo5beginE
	.align		8
        /*0020*/ 	.dword	_ZN40_INTERNAL_a9f47086_4_k_cu_dc855bf0_377044cuda3std3__45__cpo3endE
	.align		8
        /*0028*/ 	.dword	_ZN40_INTERNAL_a9f47086_4_k_cu_dc855bf0_377044cuda3std3__45__cpo6cbeginE
	.align		8
        /*0030*/ 	.dword	_ZN40_INTERNAL_a9f47086_4_k_cu_dc855bf0_377044cuda3std3__45__cpo4cendE
	.align		8
        /*0038*/ 	.dword	_ZN40_INTERNAL_a9f47086_4_k_cu_dc855bf0_377044cuda3std3__442_GLOBAL__N__a9f47086_4_k_cu_dc855bf0_377046ignoreE
	.align		8
        /*0040*/ 	.dword	_ZN40_INTERNAL_a9f47086_4_k_cu_dc855bf0_377044cuda3std3__419piecewise_constructE
	.align		8
        /*0048*/ 	.dword	_ZN40_INTERNAL_a9f47086_4_k_cu_dc855bf0_377044cuda3std3__48in_placeE
	.align		8
        /*0050*/ 	.dword	_ZN40_INTERNAL_a9f47086_4_k_cu_dc855bf0_377044cuda3std6ranges3__45__cpo4swapE
	.align		8
        /*0058*/ 	.dword	_ZN40_INTERNAL_a9f47086_4_k_cu_dc855bf0_377044cuda3std6ranges3__45__cpo9iter_moveE
	.align		8
        /*0060*/ 	.dword	_ZN40_INTERNAL_a9f47086_4_k_cu_dc855bf0_377044cute7productE
	.align		8
        /*0068*/ 	.dword	_ZN40_INTERNAL_a9f47086_4_k_cu_dc855bf0_377044cute1_E
	.align		8
        /*0070*/ 	.dword	$str$25
	.align		8
        /*0078*/ 	.dword	$str$26
	.align		8
        /*0080*/ 	.dword	$str$27
	.align		8
        /*0088*/ 	.dword	$str$28


//--------------------- .text._ZN7cutlass13device_kernelINS_4gemm6kernel13GemmUniversalIN4cute5tupleIJiiiiEEENS1_10collective13CollectiveMmaINS1_35MainloopSm100TmaUmmaWarpSpecializedILi8ELi2ELi4ENS5_IJNS4_1CILi1EEESB_SB_EEEEENS5_IJNSA_ILi128EEENSA_ILi64EEESE_EEENS_12float_e4m3_tENS5_IJSB_llEEENS_12float_e5m2_tESI_NS4_8TiledMMAINS4_8MMA_AtomIJNS4_10MMA_TraitsINS4_19SM100_MMA_F8F6F4_SSEJSH_SJ_fSE_SF_NS4_17integral_constantINS4_4UMMA5MajorELSQ_1EEESR_NSO_INSP_7ScaleInELSS_0EEEST_EEEEEENS4_6LayoutISC_NS5_IJNSA_ILi0EEESX_SX_EEEEENS5_IJNS4_10UnderscoreES10_S10_EEEEENS4_13SM90_TMA_LOADENS4_14ComposedLayoutINS4_7SwizzleILi3ELi4ELi3EEENS4_18smem_ptr_flag_bitsILi8EEENSW_INS5_IJSE_NSA_ILi8EEEEEENS5_IJSB_SE_EEEEEEEvNS4_8identityES13_NS14_INS15_ILi2ELi4ELi3EEES18_NSW_INS5_IJSF_S19_EEENS5_IJSB_SF_EEEEEEEvS1E_EENS_8epilogue10collective18CollectiveEpilogueINS1L_23Sm100TmaWarpSpecializedILi1ELi1ELi64ELb0ELb0EEEJSG_NS5_IJNSW_ISE_SB_EENSW_ISF_SB_EEEEESH_NS5_IJlSB_lEEESH_S1T_NS1L_6fusion15FusionCallbacksIS1P_NS1U_17LinearCombinationISH_fSH_fLNS_15FloatRoundStyleE2EEESG_S1S_JEEENS4_5SM1004TMEM4LOAD26SM100_TMEM_LOAD_32dp32b64xES13_NS14_IS1F_S18_NSW_INS5_IJS19_SF_EEENS5_IJSF_SB_EEEEEEENS4_39AutoVectorizingCopyWithAssumedAlignmentILi128EEENS4_14SM90_TMA_STOREES27_S29_S29_EEEvvEEEEvNT_6ParamsE --------------------------
	.section	.text._ZN7cutlass13device_kernelINS_4gemm6kernel13GemmUniversalIN4cute5tupleIJiiiiEEENS1_10collective13CollectiveMmaINS1_35MainloopSm100TmaUmmaWarpSpecializedILi8ELi2ELi4ENS5_IJNS4_1CILi1EEESB_SB_EEEEENS5_IJNSA_ILi128EEENSA_ILi64EEESE_EEENS_12float_e4m3_tENS5_IJSB_llEEENS_12float_e5m2_tESI_NS4_8TiledMMAINS4_8MMA_AtomIJNS4_10MMA_TraitsINS4_19SM100_MMA_F8F6F4_SSEJSH_SJ_fSE_SF_NS4_17integral_constantINS4_4UMMA5MajorELSQ_1EEESR_NSO_INSP_7ScaleInELSS_0EEEST_EEEEEENS4_6LayoutISC_NS5_IJNSA_ILi0EEESX_SX_EEEEENS5_IJNS4_10UnderscoreES10_S10_EEEEENS4_13SM90_TMA_LOADENS4_14ComposedLayoutINS4_7SwizzleILi3ELi4ELi3EEENS4_18smem_ptr_flag_bitsILi8EEENSW_INS5_IJSE_NSA_ILi8EEEEEENS5_IJSB_SE_EEEEEEEvNS4_8identityES13_NS14_INS15_ILi2ELi4ELi3EEES18_NSW_INS5_IJSF_S19_EEENS5_IJSB_SF_EEEEEEEvS1E_EENS_8epilogue10collective18CollectiveEpilogueINS1L_23Sm100TmaWarpSpecializedILi1ELi1ELi64ELb0ELb0EEEJSG_NS5_IJNSW_ISE_SB_EENSW_ISF_SB_EEEEESH_NS5_IJlSB_lEEESH_S1T_NS1L_6fusion15FusionCallbacksIS1P_NS1U_17LinearCombinationISH_fSH_fLNS_15FloatRoundStyleE2EEESG_S1S_JEEENS4_5SM1004TMEM4LOAD26SM100_TMEM_LOAD_32dp32b64xES13_NS14_IS1F_S18_NSW_INS5_IJS19_SF_EEENS5_IJSF_SB_EEEEEEENS4_39AutoVectorizingCopyWithAssumedAlignmentILi128EEENS4_14SM90_TMA_STOREES27_S29_S29_EEEvvEEEEvNT_6ParamsE,"ax",@progbits
	.align	128
.text._ZN7cutlass13device_kernelINS_4gemm6kernel13GemmUniversalIN4cute5tupleIJiiiiEEENS1_10collective13CollectiveMmaINS1_35MainloopSm100TmaUmmaWarpSpecializedILi8ELi2ELi4ENS5_IJNS4_1CILi1EEESB_SB_EEEEENS5_IJNSA_ILi128EEENSA_ILi64EEESE_EEENS_12float_e4m3_tENS5_IJSB_llEEENS_12float_e5m2_tESI_NS4_8TiledMMAINS4_8MMA_AtomIJNS4_10MMA_TraitsINS4_19SM100_MMA_F8F6F4_SSEJSH_SJ_fSE_SF_NS4_17integral_constantINS4_4UMMA5MajorELSQ_1EEESR_NSO_INSP_7ScaleInELSS_0EEEST_EEEEEENS4_6LayoutISC_NS5_IJNSA_ILi0EEESX_SX_EEEEENS5_IJNS4_10UnderscoreES10_S10_EEEEENS4_13SM90_TMA_LOADENS4_14ComposedLayoutINS4_7SwizzleILi3ELi4ELi3EEENS4_18smem_ptr_flag_bitsILi8EEENSW_INS5_IJSE_NSA_ILi8EEEEEENS5_IJSB_SE_EEEEEEEvNS4_8identityES13_NS14_INS15_ILi2ELi4ELi3EEES18_NSW_INS5_IJSF_S19_EEENS5_IJSB_SF_EEEEEEEvS1E_EENS_8epilogue10collective18CollectiveEpilogueINS1L_23Sm100TmaWarpSpecializedILi1ELi1ELi64ELb0ELb0EEEJSG_NS5_IJNSW_ISE_SB_EENSW_ISF_SB_EEEEESH_NS5_IJlSB_lEEESH_S1T_NS1L_6fusion15FusionCallbacksIS1P_NS1U_17LinearCombinationISH_fSH_fLNS_15FloatRoundStyleE2EEESG_S1S_JEEENS4_5SM1004TMEM4LOAD26SM100_TMEM_LOAD_32dp32b64xES13_NS14_IS1F_S18_NSW_INS5_IJS19_SF_EEENS5_IJSF_SB_EEEEEEENS4_39AutoVectorizingCopyWithAssumedAlignmentILi128EEENS4_14SM90_TMA_STOREES27_S29_S29_EEEvvEEEEvNT_6ParamsE:
        .type           _ZN7cutlass13device_kernelINS_4gemm6kernel13GemmUniversalIN4cute5tupleIJiiiiEEENS1_10collective13CollectiveMmaINS1_35MainloopSm100TmaUmmaWarpSpecializedILi8ELi2ELi4ENS5_IJNS4_1CILi1EEESB_SB_EEEEENS5_IJNSA_ILi128EEENSA_ILi64EEESE_EEENS_12float_e4m3_tENS5_IJSB_llEEENS_12float_e5m2_tESI_NS4_8TiledMMAINS4_8MMA_AtomIJNS4_10MMA_TraitsINS4_19SM100_MMA_F8F6F4_SSEJSH_SJ_fSE_SF_NS4_17integral_constantINS4_4UMMA5MajorELSQ_1EEESR_NSO_INSP_7ScaleInELSS_0EEEST_EEEEEENS4_6LayoutISC_NS5_IJNSA_ILi0EEESX_SX_EEEEENS5_IJNS4_10UnderscoreES10_S10_EEEEENS4_13SM90_TMA_LOADENS4_14ComposedLayoutINS4_7SwizzleILi3ELi4ELi3EEENS4_18smem_ptr_flag_bitsILi8EEENSW_INS5_IJSE_NSA_ILi8EEEEEENS5_IJSB_SE_EEEEEEEvNS4_8identityES13_NS14_INS15_ILi2ELi4ELi3EEES18_NSW_INS5_IJSF_S19_EEENS5_IJSB_SF_EEEEEEEvS1E_EENS_8epilogue10collective18CollectiveEpilogueINS1L_23Sm100TmaWarpSpecializedILi1ELi1ELi64ELb0ELb0EEEJSG_NS5_IJNSW_ISE_SB_EENSW_ISF_SB_EEEEESH_NS5_IJlSB_lEEESH_S1T_NS1L_6fusion15FusionCallbacksIS1P_NS1U_17LinearCombinationISH_fSH_fLNS_15FloatRoundStyleE2EEESG_S1S_JEEENS4_5SM1004TMEM4LOAD26SM100_TMEM_LOAD_32dp32b64xES13_NS14_IS1F_S18_NSW_INS5_IJS19_SF_EEENS5_IJSF_SB_EEEEEEENS4_39AutoVectorizingCopyWithAssumedAlignmentILi128EEENS4_14SM90_TMA_STOREES27_S29_S29_EEEvvEEEEvNT_6ParamsE,@function
        .size           _ZN7cutlass13device_kernelINS_4gemm6kernel13GemmUniversalIN4cute5tupleIJiiiiEEENS1_10collective13CollectiveMmaINS1_35MainloopSm100TmaUmmaWarpSpecializedILi8ELi2ELi4ENS5_IJNS4_1CILi1EEESB_SB_EEEEENS5_IJNSA_ILi128EEENSA_ILi64EEESE_EEENS_12float_e4m3_tENS5_IJSB_llEEENS_12float_e5m2_tESI_NS4_8TiledMMAINS4_8MMA_AtomIJNS4_10MMA_TraitsINS4_19SM100_MMA_F8F6F4_SSEJSH_SJ_fSE_SF_NS4_17integral_constantINS4_4UMMA5MajorELSQ_1EEESR_NSO_INSP_7ScaleInELSS_0EEEST_EEEEEENS4_6LayoutISC_NS5_IJNSA_ILi0EEESX_SX_EEEEENS5_IJNS4_10UnderscoreES10_S10_EEEEENS4_13SM90_TMA_LOADENS4_14ComposedLayoutINS4_7SwizzleILi3ELi4ELi3EEENS4_18smem_ptr_flag_bitsILi8EEENSW_INS5_IJSE_NSA_ILi8EEEEEENS5_IJSB_SE_EEEEEEEvNS4_8identityES13_NS14_INS15_ILi2ELi4ELi3EEES18_NSW_INS5_IJSF_S19_EEENS5_IJSB_SF_EEEEEEEvS1E_EENS_8epilogue10collective18CollectiveEpilogueINS1L_23Sm100TmaWarpSpecializedILi1ELi1ELi64ELb0ELb0EEEJSG_NS5_IJNSW_ISE_SB_EENSW_ISF_SB_EEEEESH_NS5_IJlSB_lEEESH_S1T_NS1L_6fusion15FusionCallbacksIS1P_NS1U_17LinearCombinationISH_fSH_fLNS_15FloatRoundStyleE2EEESG_S1S_JEEENS4_5SM1004TMEM4LOAD26SM100_TMEM_LOAD_32dp32b64xES13_NS14_IS1F_S18_NSW_INS5_IJS19_SF_EEENS5_IJSF_SB_EEEEEEENS4_39AutoVectorizingCopyWithAssumedAlignmentILi128EEENS4_14SM90_TMA_STOREES27_S29_S29_EEEvvEEEEvNT_6ParamsE,(.L_x_140 - _ZN7cutlass13device_kernelINS_4gemm6kernel13GemmUniversalIN4cute5tupleIJiiiiEEENS1_10collective13CollectiveMmaINS1_35MainloopSm100TmaUmmaWarpSpecializedILi8ELi2ELi4ENS5_IJNS4_1CILi1EEESB_SB_EEEEENS5_IJNSA_ILi128EEENSA_ILi64EEESE_EEENS_12float_e4m3_tENS5_IJSB_llEEENS_12float_e5m2_tESI_NS4_8TiledMMAINS4_8MMA_AtomIJNS4_10MMA_TraitsINS4_19SM100_MMA_F8F6F4_SSEJSH_SJ_fSE_SF_NS4_17integral_constantINS4_4UMMA5MajorELSQ_1EEESR_NSO_INSP_7ScaleInELSS_0EEEST_EEEEEENS4_6LayoutISC_NS5_IJNSA_ILi0EEESX_SX_EEEEENS5_IJNS4_10UnderscoreES10_S10_EEEEENS4_13SM90_TMA_LOADENS4_14ComposedLayoutINS4_7SwizzleILi3ELi4ELi3EEENS4_18smem_ptr_flag_bitsILi8EEENSW_INS5_IJSE_NSA_ILi8EEEEEENS5_IJSB_SE_EEEEEEEvNS4_8identityES13_NS14_INS15_ILi2ELi4ELi3EEES18_NSW_INS5_IJSF_S19_EEENS5_IJSB_SF_EEEEEEEvS1E_EENS_8epilogue10collective18CollectiveEpilogueINS1L_23Sm100TmaWarpSpecializedILi1ELi1ELi64ELb0ELb0EEEJSG_NS5_IJNSW_ISE_SB_EENSW_ISF_SB_EEEEESH_NS5_IJlSB_lEEESH_S1T_NS1L_6fusion15FusionCallbacksIS1P_NS1U_17LinearCombinationISH_fSH_fLNS_15FloatRoundStyleE2EEESG_S1S_JEEENS4_5SM1004TMEM4LOAD26SM100_TMEM_LOAD_32dp32b64xES13_NS14_IS1F_S18_NSW_INS5_IJS19_SF_EEENS5_IJSF_SB_EEEEEEENS4_39AutoVectorizingCopyWithAssumedAlignmentILi128EEENS4_14SM90_TMA_STOREES27_S29_S29_EEEvvEEEEvNT_6ParamsE)
        .other          _ZN7cutlass13device_kernelINS_4gemm6kernel13GemmUniversalIN4cute5tupleIJiiiiEEENS1_10collective13CollectiveMmaINS1_35MainloopSm100TmaUmmaWarpSpecializedILi8ELi2ELi4ENS5_IJNS4_1CILi1EEESB_SB_EEEEENS5_IJNSA_ILi128EEENSA_ILi64EEESE_EEENS_12float_e4m3_tENS5_IJSB_llEEENS_12float_e5m2_tESI_NS4_8TiledMMAINS4_8MMA_AtomIJNS4_10MMA_TraitsINS4_19SM100_MMA_F8F6F4_SSEJSH_SJ_fSE_SF_NS4_17integral_constantINS4_4UMMA5MajorELSQ_1EEESR_NSO_INSP_7ScaleInELSS_0EEEST_EEEEEENS4_6LayoutISC_NS5_IJNSA_ILi0EEESX_SX_EEEEENS5_IJNS4_10UnderscoreES10_S10_EEEEENS4_13SM90_TMA_LOADENS4_14ComposedLayoutINS4_7SwizzleILi3ELi4ELi3EEENS4_18smem_ptr_flag_bitsILi8EEENSW_INS5_IJSE_NSA_ILi8EEEEEENS5_IJSB_SE_EEEEEEEvNS4_8identityES13_NS14_INS15_ILi2ELi4ELi3EEES18_NSW_INS5_IJSF_S19_EEENS5_IJSB_SF_EEEEEEEvS1E_EENS_8epilogue10collective18CollectiveEpilogueINS1L_23Sm100TmaWarpSpecializedILi1ELi1ELi64ELb0ELb0EEEJSG_NS5_IJNSW_ISE_SB_EENSW_ISF_SB_EEEEESH_NS5_IJlSB_lEEESH_S1T_NS1L_6fusion15FusionCallbacksIS1P_NS1U_17LinearCombinationISH_fSH_fLNS_15FloatRoundStyleE2EEESG_S1S_JEEENS4_5SM1004TMEM4LOAD26SM100_TMEM_LOAD_32dp32b64xES13_NS14_IS1F_S18_NSW_INS5_IJS19_SF_EEENS5_IJSF_SB_EEEEEEENS4_39AutoVectorizingCopyWithAssumedAlignmentILi128EEENS4_14SM90_TMA_STOREES27_S29_S29_EEEvvEEEEvNT_6ParamsE,@"STO_CUDA_ENTRY STV_DEFAULT"
_ZN7cutlass13device_kernelINS_4gemm6kernel13GemmUniversalIN4cute5tupleIJiiiiEEENS1_10collective13CollectiveMmaINS1_35MainloopSm100TmaUmmaWarpSpecializedILi8ELi2ELi4ENS5_IJNS4_1CILi1EEESB_SB_EEEEENS5_IJNSA_ILi128EEENSA_ILi64EEESE_EEENS_12float_e4m3_tENS5_IJSB_llEEENS_12float_e5m2_tESI_NS4_8TiledMMAINS4_8MMA_AtomIJNS4_10MMA_TraitsINS4_19SM100_MMA_F8F6F4_SSEJSH_SJ_fSE_SF_NS4_17integral_constantINS4_4UMMA5MajorELSQ_1EEESR_NSO_INSP_7ScaleInELSS_0EEEST_EEEEEENS4_6LayoutISC_NS5_IJNSA_ILi0EEESX_SX_EEEEENS5_IJNS4_10UnderscoreES10_S10_EEEEENS4_13SM90_TMA_LOADENS4_14ComposedLayoutINS4_7SwizzleILi3ELi4ELi3EEENS4_18smem_ptr_flag_bitsILi8EEENSW_INS5_IJSE_NSA_ILi8EEEEEENS5_IJSB_SE_EEEEEEEvNS4_8identityES13_NS14_INS15_ILi2ELi4ELi3EEES18_NSW_INS5_IJSF_S19_EEENS5_IJSB_SF_EEEEEEEvS1E_EENS_8epilogue10collective18CollectiveEpilogueINS1L_23Sm100TmaWarpSpecializedILi1ELi1ELi64ELb0ELb0EEEJSG_NS5_IJNSW_ISE_SB_EENSW_ISF_SB_EEEEESH_NS5_IJlSB_lEEESH_S1T_NS1L_6fusion15FusionCallbacksIS1P_NS1U_17LinearCombinationISH_fSH_fLNS_15FloatRoundStyleE2EEESG_S1S_JEEENS4_5SM1004TMEM4LOAD26SM100_TMEM_LOAD_32dp32b64xES13_NS14_IS1F_S18_NSW_INS5_IJS19_SF_EEENS5_IJSF_SB_EEEEEEENS4_39AutoVectorizingCopyWithAssumedAlignmentILi128EEENS4_14SM90_TMA_STOREES27_S29_S29_EEEvvEEEEvNT_6ParamsE:
[----:B------:R-:W1:Y:S01]  /*0000*/  LDC R1, c[0x0][0x37c] ;  /* 0x0000df00ff017b82 */ /* 0x000e620000000800 */
[----:B------:R-:W2:Y:S01]  /*0010*/  S2R R166, SR_TID.X ;  /* 0x0000000000a67919 */ /* 0x000ea20000002100 */
[----:B------:R-:W3:Y:S01]  /*0020*/  LDCU.64 UR4, c[0x0][0x890] ;  /* 0x00011200ff0477ac */ /* 0x000ee20008000a00 */
[----:B------:R-:W-:Y:S02]  /*0030*/  PRMT R164, RZ, 0x7610, R164 ;  /* 0x00007610ffa47816 */ /* 0x000fe400000000a4 */
[----:B------:R-:W-:Y:S01]  /*0040*/  ELECT P5, URZ, PT ;  /* 0x0000000000ff782f */ /* 0x000fe200038a0000 */
[----:B------:R-:W4:Y:S01]  /*0050*/  LDCU.64 UR40, c[0x0][0x358] ;  /* 0x00006b00ff2877ac */ /* 0x000f220008000a00 */
[----:B---3--:R-:W-:-:S04]  /*0060*/  UISETP.NE.U32.AND UP0, UPT, UR4, URZ, UPT ;  /* 0x000000ff0400728c */ /* 0x008fc8000bf05070 */
[----:B------:R-:W-:Y:S01]  /*0070*/  UISETP.NE.AND.EX UP0, UPT, UR5, URZ, UPT, UP0 ;  /* 0x000000ff0500728c */ /* 0x000fe2000bf05300 */
[----:B--2---:R-:W-:-:S05]  /*0080*/  SHF.R.U32.HI R169, RZ, 0x5, R166 ;  /* 0x00000005ffa97819 */ /* 0x004fca00000116a6 */
[----:B------:R-:W2:Y:S02]  /*0090*/  SHFL.IDX PT, R0, R169, RZ, 0x1f ;  /* 0x00001fffa9007589 */ /* 0x000ea400000e0000 */
[----:B--2---:R-:W-:Y:S01]  /*00a0*/  R2UR UR8, R0 ;  /* 0x00000000000872ca */ /* 0x004fe200000e0000 */
[----:B-1--4-:R-:W-:-:S14]  /*00b0*/  BRA.U UP0, `(.L_x_0) ;  /* 0x00000001002c7547 */ /* 0x012fdc000b800000 */
[----:B------:R-:W1:Y:S02]  /*00c0*/  LDCU.64 UR6, c[0x0][0x888] ;  /* 0x00011100ff0677ac */ /* 0x000e640008000a00 */
[----:B-1----:R-:W-:-:S04]  /*00d0*/  UISETP.NE.U32.AND UP0, UPT, UR6, URZ, UPT ;  /* 0x000000ff0600728c */ /* 0x002fc8000bf05070 */
[----:B------:R-:W-:-:S09]  /*00e0*/  UISETP.NE.AND.EX UP0, UPT, UR7, URZ, UPT, UP0 ;  /* 0x000000ff0700728c */ /* 0x000fd2000bf05300 */
[----:B------:R-:W-:Y:S05]  /*00f0*/  BRA.U !UP0, `(.L_x_1) ;  /* 0x0000000108107547 */ /* 0x000fea000b800000 */
[----:B------:R-:W1:Y:S02]  /*0100*/  LDC.64 R2, c[0x0][0x888] ;  /* 0x00022200ff027b82 */ /* 0x000e640000000a00 */
[----:B-1----:R1:W5:Y:S01]  /*0110*/  LDG.E R81, desc[UR40][R2.64] ;  /* 0x0000002802517981 */ /* 0x002362000c1e1900 */
[----:B------:R-:W-:Y:S01]  /*0120*/  HFMA2 R164, -RZ, RZ, 0, 5.9604644775390625e-08 ;  /* 0x00000001ffa47431 */ /* 0x000fe200000001ff */
[----:B------:R-:W-:Y:S05]  /*0130*/  BRA `(.L_x_0) ;  /* 0x00000000000c7947 */ /* 0x000fea0003800000 */
.L_x_1:
[----:B------:R-:W1:Y:S01]  /*0140*/  LDCU UR6, c[0x0][0x880] ;  /* 0x00011000ff0677ac */ /* 0x000e620008000800 */
[----:B------:R-:W-:Y:S01]  /*0150*/  HFMA2 R164, -RZ, RZ, 0, 5.9604644775390625e-08 ;  /* 0x00000001ffa47431 */ /* 0x000fe200000001ff */
[----:B-1----:R-:W-:-:S07]  /*0160*/  MOV R81, UR6 ;  /* 0x0000000600517c02 */ /* 0x002fce0008000f00 */
.L_x_0:
[----:B------:R-:W2:Y:S02]  /*0170*/  LDCU.64 UR6, c[0x0][0x8b0] ;  /* 0x00011600ff0677ac */ /* 0x000ea40008000a00 */
[----:B--2---:R-:W-:-:S04]  /*0180*/  UISETP.NE.U32.AND UP0, UPT, UR6, URZ, UPT ;  /* 0x000000ff0600728c */ /* 0x004fc8000bf05070 */
[----:B------:R-:W-:-:S09]  /*0190*/  UISETP.NE.AND.EX UP0, UPT, UR7, URZ, UPT, UP0 ;  /* 0x000000ff0700728c */ /* 0x000fd2000bf05300 */
[----:B------:R-:W-:Y:S05]  /*01a0*/  BRA.U UP0, `(.L_x_2) ;  /* 0x0000000100247547 */ /* 0x000fea000b800000 */
[----:B------:R-:W2:Y:S02]  /*01b0*/  LDCU.64 UR6, c[0x0][0x8a8] ;  /* 0x00011500ff0677ac */ /* 0x000ea40008000a00 */
[----:B--2---:R-:W-:-:S04]  /*01c0*/  UISETP.NE.U32.AND UP0, UPT, UR6, URZ, UPT ;  /* 0x000000ff0600728c */ /* 0x004fc8000bf05070 */
[----:B------:R-:W-:-:S09]  /*01d0*/  UISETP.NE.AND.EX UP0, UPT, UR7, URZ, UPT, UP0 ;  /* 0x000000ff0700728c */ /* 0x000fd2000bf05300 */
[----:B------:R-:W-:Y:S05]  /*01e0*/  BRA.U !UP0, `(.L_x_3) ;  /* 0x00000001080c7547 */ /* 0x000fea000b800000 */
[----:B------:R-:W2:Y:S02]  /*01f0*/  LDC.64 R78, c[0x0][0x8a8] ;  /* 0x00022a00ff4e7b82 */ /* 0x000ea40000000a00 */
[----:B--2---:R2:W5:Y:S01]  /*0200*/  LDG.E R78, desc[UR40][R78.64] ;  /* 0x000000284e4e7981 */ /* 0x004562000c1e1900 */
[----:B------:R-:W-:Y:S05]  /*0210*/  BRA `(.L_x_2) ;  /* 0x0000000000087947 */ /* 0x000fea0003800000 */
.L_x_3:
[----:B------:R-:W2:Y:S02]  /*0220*/  LDCU UR6, c[0x0][0x8a0] ;  /* 0x00011400ff0677ac */ /* 0x000ea40008000800 */
[----:B--2---:R-:W-:Y:S02]  /*0230*/  MOV R78, UR6 ;  /* 0x00000006004e7c02 */ /* 0x004fe40008000f00 */
.L_x_2:
[----:B------:R-:W-:Y:S01]  /*0240*/  IMAD.U32 R0, RZ, RZ, UR8 ;  /* 0x00000008ff007e24 */ /* 0x000fe2000f8e00ff */
[----:B------:R-:W-:Y:S04]  /*0250*/  BSSY.RECONVERGENT B0, `(.L_x_4) ;  /* 0x000000c000007945 */ /* 0x000fe80003800200 */
[C---:B------:R-:W-:Y:S02]  /*0260*/  ISETP.NE.OR P1, PT, R0.reuse, 0x1, !P5 ;  /* 0x000000010000780c */ /* 0x040fe40006f25670 */
[----:B------:R-:W-:-:S11]  /*0270*/  ISETP.NE.OR P0, PT, R0, 0x3, !P5 ;  /* 0x000000030000780c */ /* 0x000fd60006f05670 */
[----:B------:R-:W-:Y:S05]  /*0280*/  @P1 BRA `(.L_x_5) ;  /* 0x0000000000201947 */ /* 0x000fea0003800000 */
[----:B------:R-:W3:Y:S02]  /*0290*/  LDCU.64 UR6, c[0x0][0x348] ;  /* 0x00006900ff0677ac */ /* 0x000ee40008000a00 */
[----:B---3--:R-:W-:Y:S02]  /*02a0*/  UIADD3 UR10, UP1, UPT, UR6, 0x80, URZ ;  /* 0x00000080060a7890 */ /* 0x008fe4000ff3e0ff */
[----:B------:R-:W-:Y:S02]  /*02b0*/  UIADD3 UR6, UP0, UPT, UR6, 0x180, URZ ;  /* 0x0000018006067890 */ /* 0x000fe4000ff1e0ff */
[----:B------:R-:W-:Y:S02]  /*02c0*/  UIADD3.X UR11, UPT, UPT, URZ, UR7, URZ, UP1, !UPT ;  /* 0x00000007ff0b7290 */ /* 0x000fe40008ffe4ff */
[----:B------:R-:W-:-:S07]  /*02d0*/  UIADD3.X UR7, UPT, UPT, URZ, UR7, URZ, UP0, !UPT ;  /* 0x00000007ff077290 */ /* 0x000fce00087fe4ff */
[----:B------:R3:W-:Y:S02]  /*02e0*/  UTMACCTL.PF [UR10] ;  /* 0x000000000a0079b9 */ /* 0x0007e40008040000 */
[----:B------:R3:W-:Y:S02]  /*02f0*/  UTMACCTL.PF [UR6] ;  /* 0x00000000060079b9 */ /* 0x0007e40008040000 */
[----:B---3--:R-:W-:Y:S01]  /*0300*/  NOP ;  /* 0x0000000000007918 */ /* 0x008fe20000000000 */
.L_x_5:
[----:B------:R-:W-:Y:S05]  /*0310*/  BSYNC.RECONVERGENT B0 ;  /* 0x0000000000007941 */ /* 0x000fea0003800200 */
.L_x_4:
[----:B------:R-:W-:Y:S04]  /*0320*/  BSSY.RECONVERGENT B0, `(.L_x_6) ;  /* 0x000000a000007945 */ /* 0x000fe80003800200 */
        /* <DEDUP_REMOVED lines=9> */
.L_x_7:
[----:B------:R-:W-:Y:S05]  /*03c0*/  BSYNC.RECONVERGENT B0 ;  /* 0x0000000000007941 */ /* 0x000fea0003800200 */
.L_x_6:
[----:B------:R-:W3:Y:S01]  /*03d0*/  LDCU.64 UR6, c[0x0][0x888] ;  /* 0x00011100ff0677ac */ /* 0x000ee20008000a00 */
[----:B------:R-:W-:Y:S02]  /*03e0*/  UISETP.EQ.U32.AND UP1, UPT, UR4, URZ, UPT ;  /* 0x000000ff0400728c */ /* 0x000fe4000bf22070 */
[----:B------:R-:W-:Y:S02]  /*03f0*/  UPLOP3.LUT UP2, UPT, UPT, UPT, UPT, 0x80, 0x8 ;  /* 0x000000000008789c */ /* 0x000fe40003f4f070 */
[----:B---3--:R-:W-:-:S04]  /*0400*/  UISETP.NE.U32.AND UP0, UPT, UR6, URZ, UPT ;  /* 0x000000ff0600728c */ /* 0x008fc8000bf05070 */
[----:B------:R-:W-:-:S04]  /*0410*/  UISETP.NE.AND.EX UP0, UPT, UR7, URZ, UPT, UP0 ;  /* 0x000000ff0700728c */ /* 0x000fc8000bf05300 */
[----:B------:R-:W-:-:S04]  /*0420*/  UISETP.EQ.OR.EX UP3, UPT, UR5, URZ, !UP0, UP1 ;  /* 0x000000ff0500728c */ /* 0x000fc8000c762710 */
[----:B------:R-:W-:-:S05]  /*0430*/  UP2UR UR44, UPR, URZ, 0x8 ;  /* 0x00000008ff2c7883 */ /* 0x000fca0008000000 */
[----:B------:R-:W-:Y:S07]  /*0440*/  BRA.U !UP3, `(.L_x_8) ;  /* 0x000000010b207547 */ /* 0x000fee000b800000 */
[----:B------:R-:W-:Y:S01]  /*0450*/  UISETP.NE.U32.AND UP2, UPT, UR4, URZ, UPT ;  /* 0x000000ff0400728c */ /* 0x000fe2000bf45070 */
[----:B-----5:R-:W-:Y:S01]  /*0460*/  FSETP.NEU.AND P0, PT, R81, RZ, PT ;  /* 0x000000ff5100720b */ /* 0x020fe20003f0d000 */
[----:B------:R-:W-:Y:S02]  /*0470*/  USEL UR4, URZ, 0xffffffff, UP0 ;  /* 0xffffffffff047887 */ /* 0x000fe40008000000 */
[----:B------:R-:W-:-:S10]  /*0480*/  UISETP.NE.AND.EX UP2, UPT, UR5, URZ, UPT, UP2 ;  /* 0x000000ff0500728c */ /* 0x000fd4000bf45320 */
[----:B------:R-:W-:Y:S01]  /*0490*/  VOTEU.ANY UP1, P0 ;  /* 0x0000000000ff7886 */ /* 0x000fe20000020100 */
[----:B------:R-:W-:-:S04]  /*04a0*/  @!UP2 USEL UR4, URZ, 0xffffffff, UP1 ;  /* 0xffffffffff04a887 */ /* 0x000fc80008800000 */
[----:B------:R-:W-:-:S04]  /*04b0*/  ULOP3.LUT UR4, UR4, 0x1, URZ, 0xc0, !UPT ;  /* 0x0000000104047892 */ /* 0x000fc8000f8ec0ff */
[----:B------:R-:W-:-:S11]  /*04c0*/  UISETP.NE.U32.AND UP2, UPT, UR4, 0x1, UPT ;  /* 0x000000010400788c */ /* 0x000fd6000bf45070 */
.L_x_8:
[----:B-1----:R-:W1:Y:S01]  /*04d0*/  SHFL.IDX PT, R2, R169, RZ, 0x1f ;  /* 0x00001fffa9027589 */ /* 0x002e6200000e0000 */
[----:B------:R-:W-:-:S04]  /*04e0*/  UISETP.NE.AND UP1, UPT, UR8, 0x2, UPT ;  /* 0x000000020800788c */ /* 0x000fc8000bf25270 */
[----:B------:R-:W-:Y:S01]  /*04f0*/  USEL UR13, URZ, 0x1, UP1 ;  /* 0x00000001ff0d7887 */ /* 0x000fe20008800000 */
[----:B-1----:R-:W-:-:S13]  /*0500*/  ISETP.NE.AND P0, PT, R2, RZ, PT ;  /* 0x000000ff0200720c */ /* 0x002fda0003f05270 */
[----:B------:R-:W-:Y:S05]  /*0510*/  @P0 BRA `(.L_x_9) ;  /* 0x0000000000680947 */ /* 0x000fea0003800000 */
[----:B------:R-:W1:Y:S01]  /*0520*/  S2UR UR5, SR_CgaCtaId ;  /* 0x00000000000579c3 */ /* 0x000e620000008800 */
[----:B------:R-:W-:Y:S01]  /*0530*/  UMOV UR6, 0x400 ;  /* 0x0000040000067882 */ /* 0x000fe20000000000 */
[----:B------:R-:W-:Y:S01]  /*0540*/  UMOV UR4, 0x1 ;  /* 0x0000000100047882 */ /* 0x000fe20000000000 */
[----:B------:R-:W-:Y:S01]  /*0550*/  ELECT P0, URZ, PT ;  /* 0x0000000000ff782f */ /* 0x000fe20003800000 */
[----:B-1----:R-:W-:Y:S02]  /*0560*/  ULEA UR5, UR5, UR6, 0x18 ;  /* 0x0000000605057291 */ /* 0x002fe4000f8ec0ff */
[----:B------:R-:W-:-:S04]  /*0570*/  UIADD3 UR6, UPT, UPT, -UR4, 0x100000, URZ ;  /* 0x0010000004067890 */ /* 0x000fc8000fffe1ff */
[----:B------:R-:W-:Y:S02]  /*0580*/  USHF.L.U32 UR7, UR6, 0xb, URZ ;  /* 0x0000000b06077899 */ /* 0x000fe400080006ff */
[----:B------:R-:W-:Y:S01]  /*0590*/  USHF.L.U32 UR6, UR6, 0x1, URZ ;  /* 0x0000000106067899 */ /* 0x000fe200080006ff */
[----:B------:R-:W1:Y:S11]  /*05a0*/  FENCE.VIEW.ASYNC.S ;  /* 0x00000000000073c6 */ /* 0x000e760000000000 */
[----:B-1----:R1:W3:Y:S01]  /*05b0*/  SYNCS.EXCH.64 URZ, [UR5], UR6 ;  /* 0x0000000605ff75b2 */ /* 0x0022e20008000100 */
[----:B------:R1:W4:Y:S01]  /*05c0*/  SYNCS.EXCH.64 URZ, [UR5+0x40], UR6 ;  /* 0x0000400605ff75b2 */ /* 0x0003220008000100 */
[----:B------:R1:W1:Y:S01]  /*05d0*/  SYNCS.EXCH.64 URZ, [UR5+0x8], UR6 ;  /* 0x0000080605ff75b2 */ /* 0x0002620008000100 */
        /* <DEDUP_REMOVED lines=13> */
[----:B------:R-:W-:Y:S01]  /*06b0*/  NOP ;  /* 0x0000000000007918 */ /* 0x000fe20000000000 */
.L_x_9:
[----:B------:R-:W2:Y:S01]  /*06c0*/  SHFL.IDX PT, R2, R169, RZ, 0x1f ;  /* 0x00001fffa9027589 */ /* 0x000ea200000e0000 */
[----:B------:R-:W-:Y:S01]  /*06d0*/  NOP ;  /* 0x0000000000007918 */ /* 0x000fe20000000000 */
[----:B--2---:R-:W-:-:S13]  /*06e0*/  ISETP.NE.AND P0, PT, R2, 0x1, PT ;  /* 0x000000010200780c */ /* 0x004fda0003f05270 */
[----:B------:R-:W-:Y:S05]  /*06f0*/  @P0 BRA `(.L_x_10) ;  /* 0x0000000000400947 */ /* 0x000fea0003800000 */
[----:B-1----:R-:W1:Y:S01]  /*0700*/  S2UR UR6, SR_CgaCtaId ;  /* 0x00000000000679c3 */ /* 0x002e620000008800 */
[----:B------:R-:W-:Y:S01]  /*0710*/  UMOV UR7, 0x400 ;  /* 0x0000040000077882 */ /* 0x000fe20000000000 */
[----:B------:R-:W-:Y:S01]  /*0720*/  UMOV UR5, 0x20 ;  /* 0x0000002000057882 */ /* 0x000fe20000000000 */
[----:B------:R-:W-:Y:S01]  /*0730*/  UMOV UR4, 0x80 ;  /* 0x0000008000047882 */ /* 0x000fe20000000000 */
[----:B------:R-:W-:-:S04]  /*0740*/  UIADD3 UR10, UPT, UPT, -UR5, 0x100000, URZ ;  /* 0x00100000050a7890 */ /* 0x000fc8000fffe1ff */
[----:B------:R-:W-:Y:S02]  /*0750*/  USHF.L.U32 UR11, UR10, 0xb, URZ ;  /* 0x0000000b0a0b7899 */ /* 0x000fe400080006ff */
[----:B------:R-:W-:Y:S02]  /*0760*/  USHF.L.U32 UR10, UR10, 0x1, URZ ;  /* 0x000000010a0a7899 */ /* 0x000fe400080006ff */
[----:B------:R-:W-:-:S04]  /*0770*/  UIADD3 UR4, UPT, UPT, -UR4, 0x100000, URZ ;  /* 0x0010000004047890 */ /* 0x000fc8000fffe1ff */
[----:B------:R-:W-:Y:S02]  /*0780*/  USHF.L.U32 UR5, UR4, 0xb, URZ ;  /* 0x0000000b04057899 */ /* 0x000fe400080006ff */
[----:B------:R-:W-:Y:S01]  /*0790*/  USHF.L.U32 UR4, UR4, 0x1, URZ ;  /* 0x0000000104047899 */ /* 0x000fe200080006ff */
[----:B------:R-:W-:Y:S01]  /*07a0*/  ELECT P0, URZ, PT ;  /* 0x0000000000ff782f */ /* 0x000fe20003800000 */
[----:B-1----:R-:W-:Y:S01]  /*07b0*/  ULEA UR6, UR6, UR7, 0x18 ;  /* 0x0000000706067291 */ /* 0x002fe2000f8ec0ff */
[----:B------:R-:W1:Y:S11]  /*07c0*/  FENCE.VIEW.ASYNC.S ;  /* 0x00000000000073c6 */ /* 0x000e760000000000 */
[----:B-1----:R2:W1:Y:S01]  /*07d0*/  SYNCS.EXCH.64 URZ, [UR6+0x80], UR10 ;  /* 0x0000800a06ff75b2 */ /* 0x0024620008000100 */
[----:B------:R2:W1:Y:S02]  /*07e0*/  SYNCS.EXCH.64 URZ, [UR6+0x88], UR4 ;  /* 0x0000880406ff75b2 */ /* 0x0004640008000100 */
[----:B--2---:R-:W-:Y:S01]  /*07f0*/  NOP ;  /* 0x0000000000007918 */ /* 0x004fe20000000000 */
.L_x_10:
[----:B------:R-:W2:Y:S01]  /*0800*/  SHFL.IDX PT, R2, R169, RZ, 0x1f ;  /* 0x00001fffa9027589 */ /* 0x000ea200000e0000 */
[----:B------:R-:W-:Y:S01]  /*0810*/  NOP ;  /* 0x0000000000007918 */ /* 0x000fe20000000000 */
[----:B--2---:R-:W-:-:S13]  /*0820*/  ISETP.NE.AND P0, PT, R2, 0x3, PT ;  /* 0x000000030200780c */ /* 0x004fda0003f05270 */
[----:B------:R-:W-:Y:S05]  /*0830*/  @P0 BRA `(.L_x_11) ;  /* 0x0000000000300947 */ /* 0x000fea0003800000 */
[----:B-1----:R-:W1:Y:S01]  /*0840*/  S2UR UR5, SR_CgaCtaId ;  /* 0x00000000000579c3 */ /* 0x002e620000008800 */
        /* <DEDUP_REMOVED lines=8> */
[----:B-1----:R2:W1:Y:S01]  /*08d0*/  SYNCS.EXCH.64 URZ, [UR5+0x90], UR6 ;  /* 0x0000900605ff75b2 */ /* 0x0024620008000100 */
[----:B------:R2:W1:Y:S02]  /*08e0*/  SYNCS.EXCH.64 URZ, [UR5+0x98], UR6 ;  /* 0x0000980605ff75b2 */ /* 0x0004640008000100 */
[----:B--2---:R-:W-:Y:S01]  /*08f0*/  NOP ;  /* 0x0000000000007918 */ /* 0x004fe20000000000 */
.L_x_11:
[----:B------:R-:W2:Y:S01]  /*0900*/  SHFL.IDX PT, R2, R169, RZ, 0x1f ;  /* 0x00001fffa9027589 */ /* 0x000ea200000e0000 */
[----:B------:R-:W-:Y:S01]  /*0910*/  NOP ;  /* 0x0000000000007918 */ /* 0x000fe20000000000 */
[----:B--2---:R-:W-:-:S13]  /*0920*/  ISETP.NE.AND P0, PT, R2, 0x4, PT ;  /* 0x000000040200780c */ /* 0x004fda0003f05270 */
[----:B------:R-:W-:Y:S05]  /*0930*/  @P0 BRA `(.L_x_12) ;  /* 0x00000000004c0947 */ /* 0x000fea0003800000 */
[----:B-1----:R-:W1:Y:S01]  /*0940*/  S2UR UR5, SR_CgaCtaId ;  /* 0x00000000000579c3 */ /* 0x002e620000008800 */
[----:B------:R-:W-:Y:S01]  /*0950*/  UMOV UR7, 0x100 ;  /* 0x0000010000077882 */ /* 0x000fe20000000000 */
[----:B------:R-:W-:Y:S01]  /*0960*/  UMOV UR6, 0x400 ;  /* 0x0000040000067882 */ /* 0x000fe20000000000 */
[----:B------:R-:W-:Y:S01]  /*0970*/  USEL UR7, UR7, 0xe0, UP2 ;  /* 0x000000e007077887 */ /* 0x000fe20009000000 */
[----:B------:R-:W-:Y:S01]  /*0980*/  UMOV UR4, 0x1 ;  /* 0x0000000100047882 */ /* 0x000fe20000000000 */
[----:B------:R-:W-:Y:S01]  /*0990*/  ELECT P0, URZ, PT ;  /* 0x0000000000ff782f */ /* 0x000fe20003800000 */
[----:B------:R-:W-:-:S04]  /*09a0*/  UIADD3 UR10, UPT, UPT, -UR4, 0x100000, URZ ;  /* 0x00100000040a7890 */ /* 0x000fc8000fffe1ff */
[----:B------:R-:W-:Y:S02]  /*09b0*/  USHF.L.U32 UR11, UR10, 0xb, URZ ;  /* 0x0000000b0a0b7899 */ /* 0x000fe400080006ff */
[----:B------:R-:W-:Y:S02]  /*09c0*/  USHF.L.U32 UR10, UR10, 0x1, URZ ;  /* 0x000000010a0a7899 */ /* 0x000fe400080006ff */
[----:B-1----:R-:W-:Y:S02]  /*09d0*/  ULEA UR5, UR5, UR6, 0x18 ;  /* 0x0000000605057291 */ /* 0x002fe4000f8ec0ff */
[----:B------:R-:W-:-:S04]  /*09e0*/  UIADD3 UR6, UPT, UPT, -UR7, 0x100000, URZ ;  /* 0x0010000007067890 */ /* 0x000fc8000fffe1ff */
[----:B------:R-:W-:Y:S02]  /*09f0*/  USHF.L.U32 UR7, UR6, 0xb, URZ ;  /* 0x0000000b06077899 */ /* 0x000fe400080006ff */
[----:B------:R-:W-:Y:S01]  /*0a00*/  USHF.L.U32 UR6, UR6, 0x1, URZ ;  /* 0x0000000106067899 */ /* 0x000fe200080006ff */
[----:B------:R-:W1:Y:S03]  /*0a10*/  FENCE.VIEW.ASYNC.S ;  /* 0x00000000000073c6 */ /* 0x000e660000000000 */
[----:B-1----:R2:W1:Y:S08]  /*0a20*/  SYNCS.EXCH.64 URZ, [UR5+0xa0], UR10 ;  /* 0x0000a00a05ff75b2 */ /* 0x0024700008000100 */
[----:B------:R2:W1:Y:S01]  /*0a30*/  SYNCS.EXCH.64 URZ, [UR5+0xb0], UR6 ;  /* 0x0000b00605ff75b2 */ /* 0x0004620008000100 */
[----:B------:R2:W1:Y:S01]  /*0a40*/  SYNCS.EXCH.64 URZ, [UR5+0xa8], UR10 ;  /* 0x0000a80a05ff75b2 */ /* 0x0004620008000100 */
[----:B------:R2:W1:Y:S02]  /*0a50*/  SYNCS.EXCH.64 URZ, [UR5+0xb8], UR6 ;  /* 0x0000b80605ff75b2 */ /* 0x0004640008000100 */
[----:B--2---:R-:W-:Y:S01]  /*0a60*/  NOP ;  /* 0x0000000000007918 */ /* 0x004fe20000000000 */
.L_x_12:
        /* <DEDUP_REMOVED lines=18> */
[----:B------:R2:W1:Y:S01]  /*0b90*/  SYNCS.EXCH.64 URZ, [UR6+0xe0], UR4 ;  /* 0x0000e00406ff75b2 */ /* 0x0004620008000100 */
[----:B------:R2:W1:Y:S01]  /*0ba0*/  SYNCS.EXCH.64 URZ, [UR6+0xc8], UR10 ;  /* 0x0000c80a06ff75b2 */ /* 0x0004620008000100 */
[----:B------:R2:W1:Y:S01]  /*0bb0*/  SYNCS.EXCH.64 URZ, [UR6+0xe8], UR4 ;  /* 0x0000e80406ff75b2 */ /* 0x0004620008000100 */
[----:B------:R2:W1:Y:S01]  /*0bc0*/  SYNCS.EXCH.64 URZ, [UR6+0xd0], UR10 ;  /* 0x0000d00a06ff75b2 */ /* 0x0004620008000100 */
[----:B------:R2:W1:Y:S01]  /*0bd0*/  SYNCS.EXCH.64 URZ, [UR6+0xf0], UR4 ;  /* 0x0000f00406ff75b2 */ /* 0x0004620008000100 */
[----:B------:R2:W1:Y:S01]  /*0be0*/  SYNCS.EXCH.64 URZ, [UR6+0xd8], UR10 ;  /* 0x0000d80a06ff75b2 */ /* 0x0004620008000100 */
[----:B------:R2:W1:Y:S02]  /*0bf0*/  SYNCS.EXCH.64 URZ, [UR6+0xf8], UR4 ;  /* 0x0000f80406ff75b2 */ /* 0x0004640008000100 */
[----:B--2---:R-:W-:Y:S01]  /*0c00*/  NOP ;  /* 0x0000000000007918 */ /* 0x004fe20000000000 */
.L_x_13:
        /* <DEDUP_REMOVED lines=14> */
[----:B------:R2:W1:Y:S01]  /*0cf0*/  SYNCS.EXCH.64 URZ, [UR5+0x110], UR6 ;  /* 0x0001100605ff75b2 */ /* 0x0004620008000100 */
[----:B------:R2:W1:Y:S01]  /*0d00*/  SYNCS.EXCH.64 URZ, [UR5+0x108], UR6 ;  /* 0x0001080605ff75b2 */ /* 0x0004620008000100 */
[----:B------:R2:W1:Y:S02]  /*0d10*/  SYNCS.EXCH.64 URZ, [UR5+0x118], UR6 ;  /* 0x0001180605ff75b2 */ /* 0x0004640008000100 */
[----:B--2---:R-:W-:Y:S01]  /*0d20*/  NOP ;  /* 0x0000000000007918 */ /* 0x004fe20000000000 */
.L_x_14:
[----:B-1----:R-:W1:Y:S01]  /*0d30*/  S2UR UR5, SR_CTAID.X ;  /* 0x00000000000579c3 */ /* 0x002e620000002500 */
[----:B------:R-:W-:-:S05]  /*0d40*/  CS2R.32 R165, SR_CgaSize ;  /* 0x0000000000a57805 */ /* 0x000fca0000008a00 */
[----:B------:R-:W-:-:S05]  /*0d50*/  IMAD R165, R165, -0xa0, RZ ;  /* 0xffffff60a5a57824 */ /* 0x000fca00078e02ff */
[----:B------:R-:W-:-:S14]  /*0d60*/  R2UR UR7, R165 ;  /* 0x00000000a50772ca */ /* 0x000fdc00000e0000 */
[----:B------:R-:W2:Y:S01]  /*0d70*/  LDCU UR7, c[0x0][UR7+0x2b0] ;  /* 0x00005600070777ac */ /* 0x000ea20008000800 */
[----:B------:R-:W-:Y:S01]  /*0d80*/  NOP ;  /* 0x0000000000007918 */ /* 0x000fe20000000000 */
[----:B------:R-:W-:-:S05]  /*0d90*/  CS2R.32 R165, SR_CgaSize ;  /* 0x0000000000a57805 */ /* 0x000fca0000008a00 */
[----:B------:R-:W-:-:S05]  /*0da0*/  IMAD R165, R165, -0xa0, RZ ;  /* 0xffffff60a5a57824 */ /* 0x000fca00078e02ff */
[----:B------:R-:W-:-:S14]  /*0db0*/  R2UR UR6, R165 ;  /* 0x00000000a50672ca */ /* 0x000fdc00000e0000 */
[----:B------:R-:W3:Y:S01]  /*0dc0*/  LDCU UR6, c[0x0][UR6+0x2b4] ;  /* 0x00005680060677ac */ /* 0x000ee20008000800 */
[----:B------:R-:W4:Y:S08]  /*0dd0*/  S2UR UR4, SR_CTAID.Y ;  /* 0x00000000000479c3 */ /* 0x000f300000002600 */
[----:B------:R-:W3:Y:S01]  /*0de0*/  LDC R9, c[0x0][0xb24] ;  /* 0x0002c900ff097b82 */ /* 0x000ee20000000800 */
[----:B-1----:R-:W-:-:S02]  /*0df0*/  I2FP.F32.U32 R5, UR5 ;  /* 0x0000000500057c45 */ /* 0x002fc40008201000 */
[----:B------:R-:W-:-:S05]  /*0e00*/  CS2R.32 R3, SR_CgaSize ;  /* 0x0000000000037805 */ /* 0x000fca0000008a00 */
[----:B------:R-:W-:-:S06]  /*0e10*/  IMAD R3, R3, -0xa0, RZ ;  /* 0xffffff6003037824 */ /* 0x000fcc00078e02ff */
[----:B------:R-:W1:Y:S01]  /*0e20*/  LDC R3, c[0x0][R3+0x2a0] ;  /* 0x0000a80003037b82 */ /* 0x000e620000000800 */
[----:B------:R-:W-:Y:S01]  /*0e30*/  MOV R165, UR5 ;  /* 0x0000000500a57c02 */ /* 0x000fe20008000f00 */
[----:B--2---:R-:W-:Y:S01]  /*0e40*/  FMUL R5, R5, UR7 ;  /* 0x0000000705057c20 */ /* 0x004fe20008400000 */
[----:B----4-:R-:W-:Y:S02]  /*0e50*/  I2FP.F32.U32 R4, UR4 ;  /* 0x0000000400047c45 */ /* 0x010fe40008201000 */
[----:B------:R-:W-:-:S05]  /*0e60*/  CS2R.32 R2, SR_CgaSize ;  /* 0x0000000000027805 */ /* 0x000fca0000008a00 */
[----:B------:R-:W-:-:S06]  /*0e70*/  IMAD R2, R2, -0xa0, RZ ;  /* 0xffffff6002027824 */ /* 0x000fcc00078e02ff */
[----:B------:R-:W2:Y:S01]  /*0e80*/  LDC R2, c[0x0][R2+0x2a4] ;  /* 0x0000a90002027b82 */ /* 0x000ea20000000800 */
[----:B------:R-:W4:Y:S01]  /*0e90*/  F2I.U32.TRUNC.NTZ R154, R5 ;  /* 0x00000005009a7305 */ /* 0x000f22000020f000 */
[----:B------:R-:W-:Y:S01]  /*0ea0*/  MOV R155, UR4 ;  /* 0x00000004009b7c02 */ /* 0x000fe20008000f00 */
[----:B---3--:R-:W-:-:S05]  /*0eb0*/  FMUL R4, R4, UR6 ;  /* 0x0000000604047c20 */ /* 0x008fca0008400000 */
[----:B------:R-:W-:Y:S01]  /*0ec0*/  BAR.SYNC.DEFER_BLOCKING 0x0 ;  /* 0x0000000000007b1d */ /* 0x000fe20000010000 */
[----:B------:R-:W-:-:S05]  /*0ed0*/  ISETP.GE.AND P0, PT, R9, 0x1, PT ;  /* 0x000000010900780c */ /* 0x000fca0003f06270 */
[----:B------:R-:W3:Y:S02]  /*0ee0*/  F2I.U32.TRUNC.NTZ R143, R4 ;  /* 0x00000004008f7305 */ /* 0x000ee4000020f000 */
[----:B------:R-:W2:Y:S01]  /*0ef0*/  S2UR UR36, SR_CTAID.Z ;  /* 0x00000000002479c3 */ /* 0x000ea20000002700 */
[----:B----4-:R-:W-:-:S05]  /*0f00*/  IADD3 R154, PT, PT, -R154, RZ, RZ ;  /* 0x000000ff9a9a7210 */ /* 0x010fca0007ffe1ff */
[----:B-1----:R-:W-:Y:S01]  /*0f10*/  IMAD R154, R3, R154, UR5 ;  /* 0x00000005039a7e24 */ /* 0x002fe2000f8e029a */
[----:B---3--:R-:W-:-:S05]  /*0f20*/  IADD3 R143, PT, PT, -R143, RZ, RZ ;  /* 0x000000ff8f8f7210 */ /* 0x008fca0007ffe1ff */
[----:B--2---:R-:W-:Y:S01]  /*0f30*/  IMAD R143, R2, R143, UR4 ;  /* 0x00000004028f7e24 */ /* 0x004fe2000f8e028f */
[----:B------:R-:W-:Y:S06]  /*0f40*/  @!P0 BRA `(.L_x_15) ;  /* 0x0000000000b88947 */ /* 0x000fec0003800000 */
[----:B------:R-:W1:Y:S01]  /*0f50*/  LDC.64 R4, c[0x0][0xb18] ;  /* 0x0002c600ff047b82 */ /* 0x000e620000000a00 */
[----:B------:R-:W-:-:S07]  /*0f60*/  ISETP.NE.AND P0, PT, R9, 0x1, PT ;  /* 0x000000010900780c */ /* 0x000fce0003f05270 */
[----:B------:R-:W2:Y:S08]  /*0f70*/  LDC R10, c[0x0][0xb0c] ;  /* 0x0002c300ff0a7b82 */ /* 0x000eb00000000800 */
[----:B------:R-:W3:Y:S08]  /*0f80*/  LDC R11, c[0x0][0x370] ;  /* 0x0000dc00ff0b7b82 */ /* 0x000ef00000000800 */
[----:B------:R-:W4:Y:S01]  /*0f90*/  LDC R12, c[0x0][0x374] ;  /* 0x0000dd00ff0c7b82 */ /* 0x000f220000000800 */
[----:B-1----:R-:W-:-:S07]  /*0fa0*/  ISETP.NE.AND P1, PT, R4, 0x1, PT ;  /* 0x000000010400780c */ /* 0x002fce0003f25270 */
[----:B------:R-:W3:Y:S01]  /*0fb0*/  LDC.64 R6, c[0x0][0xb10] ;  /* 0x0002c400ff067b82 */ /* 0x000ee20000000a00 */
[----:B--2---:R-:W-:-:S07]  /*0fc0*/  ISETP.NE.AND P2, PT, R10, 0x1, PT ;  /* 0x000000010a00780c */ /* 0x004fce0003f45270 */
[----:B------:R-:W1:Y:S08]  /*0fd0*/  LDC R8, c[0x0][0xb20] ;  /* 0x0002c800ff087b82 */ /* 0x000e700000000800 */
[----:B------:R-:W2:Y:S01]  /*0fe0*/  LDC.64 R2, c[0x0][0xb28] ;  /* 0x0002ca00ff027b82 */ /* 0x000ea20000000a00 */
[----:B----4-:R-:W-:-:S04]  /*0ff0*/  IMAD.HI.U32 R13, R12, R5, RZ ;  /* 0x000000050c0d7227 */ /* 0x010fc800078e00ff */
[----:B------:R-:W-:-:S04]  /*1000*/  IMAD.HI.U32 R5, R155, R5, RZ ;  /* 0x000000059b057227 */ /* 0x000fc800078e00ff */
[----:B---3--:R-:W-:-:S04]  /*1010*/  IMAD.HI.U32 R14, R11, R6, RZ ;  /* 0x000000060b0e7227 */ /* 0x008fc800078e00ff */
[----:B------:R-:W-:Y:S01]  /*1020*/  IMAD.HI.U32 R16, R165, R6, RZ ;  /* 0x00000006a5107227 */ /* 0x000fe200078e00ff */
[-C--:B------:R-:W-:Y:S02]  /*1030*/  @P2 SHF.R.U32.HI R11, RZ, R7.reuse, R14 ;  /* 0x00000007ff0b2219 */ /* 0x080fe4000001160e */
[-C--:B-1----:R-:W-:Y:S02]  /*1040*/  @P1 SHF.R.U32.HI R12, RZ, R8.reuse, R13 ;  /* 0x00000008ff0c1219 */ /* 0x082fe4000001160d */
[----:B------:R-:W-:Y:S02]  /*1050*/  SHF.R.U32.HI R8, RZ, R8, R5 ;  /* 0x00000008ff087219 */ /* 0x000fe40000011605 */
[----:B------:R-:W-:Y:S02]  /*1060*/  SHF.R.U32.HI R16, RZ, R7, R16 ;  /* 0x00000007ff107219 */ /* 0x000fe40000011610 */
[----:B------:R-:W-:Y:S01]  /*1070*/  SEL R5, R155, R8, !P1 ;  /* 0x000000089b057207 */ /* 0x000fe20004800000 */
[----:B--2---:R-:W-:Y:S01]  /*1080*/  IMAD.HI.U32 R14, R12, R2, RZ ;  /* 0x000000020c0e7227 */ /* 0x004fe200078e00ff */
[----:B------:R-:W-:-:S03]  /*1090*/  SEL R7, R165, R16, !P2 ;  /* 0x00000010a5077207 */ /* 0x000fc60005000000 */
[----:B------:R-:W-:Y:S01]  /*10a0*/  IMAD.HI.U32 R6, R11, R2, RZ ;  /* 0x000000020b067227 */ /* 0x000fe200078e00ff */
[----:B------:R-:W-:-:S04]  /*10b0*/  @P0 SHF.R.U32.HI R12, RZ, R3, R14 ;  /* 0x00000003ff0c0219 */ /* 0x000fc8000001160e */
[----:B------:R-:W-:Y:S01]  /*10c0*/  @P0 SHF.R.U32.HI R11, RZ, R3, R6 ;  /* 0x00000003ff0b0219 */ /* 0x000fe20000011606 */
[----:B------:R-:W-:-:S04]  /*10d0*/  IMAD R12, R12, R9, RZ ;  /* 0x000000090c0c7224 */ /* 0x000fc800078e02ff */
[----:B------:R-:W-:Y:S01]  /*10e0*/  IMAD R6, R11, R9, RZ ;  /* 0x000000090b067224 */ /* 0x000fe200078e02ff */
[----:B------:R-:W-:-:S04]  /*10f0*/  ISETP.GE.AND P1, PT, R5, R12, PT ;  /* 0x0000000c0500720c */ /* 0x000fc80003f26270 */
[----:B------:R-:W-:Y:S01]  /*1100*/  ISETP.GE.OR P1, PT, R7, R6, P1 ;  /* 0x000000060700720c */ /* 0x000fe20000f26670 */
[----:B------:R-:W-:-:S05]  /*1110*/  IMAD.HI.U32 R6, R5, R2, RZ ;  /* 0x0000000205067227 */ /* 0x000fca00078e00ff */
[----:B------:R-:W-:-:S04]  /*1120*/  SHF.R.U32.HI R6, RZ, R3, R6 ;  /* 0x00000003ff067219 */ /* 0x000fc80000011606 */
[----:B------:R-:W-:-:S03]  /*1130*/  SEL R6, R5, R6, !P0 ;  /* 0x0000000605067207 */ /* 0x000fc60004000000 */
[----:B------:R-:W-:Y:S01]  /*1140*/  @!P1 IMAD.HI.U32 R8, R7, R2, RZ ;  /* 0x0000000207089227 */ /* 0x000fe200078e00ff */
[----:B------:R-:W-:-:S04]  /*1150*/  IADD3 R2, PT, PT, -R6, RZ, RZ ;  /* 0x000000ff06027210 */ /* 0x000fc80007ffe1ff */
[----:B------:R-:W-:Y:S01]  /*1160*/  @!P1 SHF.R.U32.HI R8, RZ, R3, R8 ;  /* 0x00000003ff089219 */ /* 0x000fe20000011608 */
[----:B------:R-:W-:-:S03]  /*1170*/  IMAD R2, R9, R2, R5 ;  /* 0x0000000209027224 */ /* 0x000fc600078e0205 */
[----:B------:R-:W-:Y:S02]  /*1180*/  @!P1 SEL R3, R7, R8, !P0 ;  /* 0x0000000807039207 */ /* 0x000fe40004000000 */
[----:B------:R-:W-:-:S03]  /*1190*/  IADD3 R8, PT, PT, -R5, RZ, RZ ;  /* 0x000000ff05087210 */ /* 0x000fc60007ffe1ff */
[--C-:B------:R-:W-:Y:S02]  /*11a0*/  @!P1 IMAD.IADD R6, R6, 0x1, -R3.reuse ;  /* 0x0000000106069824 */ /* 0x100fe400078e0a03 */
[----:B------:R-:W-:Y:S01]  /*11b0*/  @!P1 IMAD R3, R2, R11, R3 ;  /* 0x0000000b02039224 */ /* 0x000fe200078e0203 */
[----:B------:R-:W-:Y:S01]  /*11c0*/  IADD3 R2, PT, PT, -R7, RZ, RZ ;  /* 0x000000ff07027210 */ /* 0x000fe20007ffe1ff */
[----:B------:R-:W-:Y:S02]  /*11d0*/  @!P1 IMAD R5, R6, R9, R7 ;  /* 0x0000000906059224 */ /* 0x000fe400078e0207 */
[----:B------:R-:W-:Y:S02]  /*11e0*/  IMAD R8, R4, R8, R155 ;  /* 0x0000000804087224 */ /* 0x000fe400078e029b */
[----:B------:R-:W-:Y:S02]  /*11f0*/  @!P1 IMAD.MOV.U32 R7, RZ, RZ, R3 ;  /* 0x000000ffff079224 */ /* 0x000fe400078e0003 */
[----:B------:R-:W-:-:S02]  /*1200*/  IMAD R2, R10, R2, R165 ;  /* 0x000000020a027224 */ /* 0x000fc400078e02a5 */
[----:B------:R-:W-:Y:S02]  /*1210*/  IMAD R155, R5, R4, R8 ;  /* 0x00000004059b7224 */ /* 0x000fe400078e0208 */
[----:B------:R-:W-:Y:S02]  /*1220*/  IMAD R165, R7, R10, R2 ;  /* 0x0000000a07a57224 */ /* 0x000fe400078e0202 */
.L_x_15:
[----:B------:R-:W1:Y:S01]  /*1230*/  LDCU UR4, c[0x0][0xb30] ;  /* 0x00016600ff0477ac */ /* 0x000e620008000800 */
[----:B------:R-:W2:Y:S08]  /*1240*/  S2UR UR37, SR_CgaCtaId ;  /* 0x00000000002579c3 */ /* 0x000eb00000008800 */
[----:B------:R-:W3:Y:S01]  /*1250*/  LDC R72, c[0x0][0xb24] ;  /* 0x0002c900ff487b82 */ /* 0x000ee20000000800 */
[----:B-1----:R-:W-:-:S09]  /*1260*/  UISETP.NE.AND UP1, UPT, UR4, 0x1, UPT ;  /* 0x000000010400788c */ /* 0x002fd2000bf25270 */
[----:B--2---:R-:W-:Y:S05]  /*1270*/  BRA.U UP1, `(.L_x_16) ;  /* 0x0000000101407547 */ /* 0x004fea000b800000 */
[----:B------:R-:W1:Y:S08]  /*1280*/  LDC.64 R4, c[0x0][0xb10] ;  /* 0x0002c400ff047b82 */ /* 0x000e700000000a00 */
[----:B------:R-:W2:Y:S08]  /*1290*/  LDC.64 R2, c[0x0][0xb18] ;  /* 0x0002c600ff027b82 */ /* 0x000eb00000000a00 */
[----:B------:R-:W4:Y:S08]  /*12a0*/  LDC R6, c[0x0][0xb20] ;  /* 0x0002c800ff067b82 */ /* 0x000f300000000800 */
[----:B------:R-:W3:Y:S01]  /*12b0*/  LDC R8, c[0x0][0xb0c] ;  /* 0x0002c300ff087b82 */ /* 0x000ee20000000800 */
[----:B-1----:R-:W-:-:S05]  /*12c0*/  IMAD.HI.U32 R4, R165, R4, RZ ;  /* 0x00000004a5047227 */ /* 0x002fca00078e00ff */
[----:B------:R-:W-:Y:S01]  /*12d0*/  SHF.R.U32.HI R4, RZ, R5, R4 ;  /* 0x00000005ff047219 */ /* 0x000fe20000011604 */
[----:B--2---:R-:W-:Y:S01]  /*12e0*/  IMAD.HI.U32 R3, R155, R3, RZ ;  /* 0x000000039b037227 */ /* 0x004fe200078e00ff */
[----:B------:R-:W-:-:S04]  /*12f0*/  ISETP.NE.AND P0, PT, R2, 0x1, PT ;  /* 0x000000010200780c */ /* 0x000fc80003f05270 */
[----:B----4-:R-:W-:-:S04]  /*1300*/  SHF.R.U32.HI R6, RZ, R6, R3 ;  /* 0x00000006ff067219 */ /* 0x010fc80000011603 */
[----:B------:R-:W-:Y:S02]  /*1310*/  SEL R3, R155, R6, !P0 ;  /* 0x000000069b037207 */ /* 0x000fe40004000000 */
[----:B---3--:R-:W-:-:S04]  /*1320*/  ISETP.NE.AND P1, PT, R8, 0x1, PT ;  /* 0x000000010800780c */ /* 0x008fc80003f25270 */
[----:B------:R-:W-:-:S05]  /*1330*/  SEL R4, R165, R4, !P1 ;  /* 0x00000004a5047207 */ /* 0x000fca0004800000 */
[----:B------:R-:W-:Y:S02]  /*1340*/  IMAD.IADD R5, R3, 0x1, -R4 ;  /* 0x0000000103057824 */ /* 0x000fe400078e0a04 */
[----:B------:R-:W-:Y:S02]  /*1350*/  IMAD.IADD R3, R4, 0x1, -R3 ;  /* 0x0000000104037824 */ /* 0x000fe400078e0a03 */
[----:B------:R-:W-:Y:S02]  /*1360*/  IMAD R165, R5, R8, R165 ;  /* 0x0000000805a57224 */ /* 0x000fe400078e02a5 */
[----:B------:R-:W-:-:S07]  /*1370*/  IMAD R155, R3, R2, R155 ;  /* 0x00000002039b7224 */ /* 0x000fce00078e029b */
.L_x_16:
[----:B------:R-:W-:Y:S01]  /*1380*/  BAR.SYNC.DEFER_BLOCKING 0x0 ;  /* 0x0000000000007b1d */ /* 0x000fe20000010000 */
[----:B------:R-:W-:Y:S01]  /*1390*/  UISETP.NE.AND UP1, UPT, UR8, 0x2, UPT ;  /* 0x000000020800788c */ /* 0x000fe2000bf25270 */
[----:B------:R-:W-:Y:S02]  /*13a0*/  ISETP.NE.OR P5, PT, R0, 0x2, !P5 ;  /* 0x000000020000780c */ /* 0x000fe40006fa5670 */
[----:B------:R-:W-:-:S06]  /*13b0*/  LOP3.LUT R2, R166, 0x1f, RZ, 0xc0, !PT ;  /* 0x0000001fa6027812 */ /* 0x000fcc00078ec0ff */
[----:B------:R-:W-:Y:S05]  /*13c0*/  BRA.U UP1, `(.L_x_17) ;  /* 0x0000001101ec7547 */ /* 0x000fea000b800000 */
[----:B------:R-:W1:Y:S01]  /*13d0*/  LDCU UR13, c[0x0][0x38c] ;  /* 0x00007180ff0d77ac */ /* 0x000e620008000800 */
[----:B------:R-:W2:Y:S01]  /*13e0*/  LDC R9, c[0x0][0x370] ;  /* 0x0000dc00ff097b82 */ /* 0x000ea20000000800 */
[----:B------:R-:W-:Y:S01]  /*13f0*/  PLOP3.LUT P1, PT, PT, PT, UP2, 0x80, 0x8 ;  /* 0x000000000008781c */ /* 0x000fe20003f2f028 */
[----:B------:R-:W-:Y:S01]  /*1400*/  IMAD.MOV.U32 R15, RZ, RZ, 0x1 ;  /* 0x00000001ff0f7424 */ /* 0x000fe200078e00ff */
[----:B------:R-:W-:Y:S01]  /*1410*/  ISETP.EQ.OR P4, PT, R2, RZ, P5 ;  /* 0x000000ff0200720c */ /* 0x000fe20002f82670 */
[----:B------:R-:W-:Y:S01]  /*1420*/  IMAD.MOV.U32 R14, RZ, RZ, RZ ;  /* 0x000000ffff0e7224 */ /* 0x000fe200078e00ff */
[----:B------:R-:W-:Y:S02]  /*1430*/  PLOP3.LUT P1, PT, P1, PT, PT, 0x8, 0x80 ;  /* 0x000000000080781c */ /* 0x000fe40000f2e170 */
[----:B------:R-:W-:Y:S01]  /*1440*/  CS2R R12, SRZ ;  /* 0x00000000000c7805 */ /* 0x000fe2000001ff00 */
[----:B------:R-:W-:Y:S01]  /*1450*/  IMAD.MOV.U32 R10, RZ, RZ, 0x1 ;  /* 0x00000001ff0a7424 */ /* 0x000fe200078e00ff */
[----:B------:R-:W4:Y:S01]  /*1460*/  LDC R0, c[0x0][0x374] ;  /* 0x0000dd00ff007b82 */ /* 0x000f220000000800 */
[----:B------:R-:W2:Y:S01]  /*1470*/  LDCU.64 UR22, c[0x0][0x348] ;  /* 0x00006900ff1677ac */ /* 0x000ea20008000a00 */
[----:B------:R-:W-:Y:S01]  /*1480*/  UMOV UR6, URZ ;  /* 0x000000ff00067c82 */ /* 0x000fe20008000000 */
[----:B-1----:R-:W-:-:S04]  /*1490*/  UIADD3 UR5, UPT, UPT, UR13, 0x7f, URZ ;  /* 0x0000007f0d057890 */ /* 0x002fc8000fffe0ff */
[----:B------:R-:W-:-:S04]  /*14a0*/  USHF.R.S32.HI UR4, URZ, 0x1f, UR5 ;  /* 0x0000001fff047899 */ /* 0x000fc80008011405 */
[----:B------:R-:W-:-:S04]  /*14b0*/  ULEA.HI UR4, UR4, UR5, URZ, 0x7 ;  /* 0x0000000504047291 */ /* 0x000fc8000f8f38ff */
[----:B------:R-:W-:Y:S02]  /*14c0*/  USHF.R.S32.HI UR15, URZ, 0x7, UR4 ;  /* 0x00000007ff0f7899 */ /* 0x000fe40008011404 */
[----:B------:R-:W-:Y:S02]  /*14d0*/  UIADD3 UR4, UPT, UPT, UR13, -0x1, URZ ;  /* 0xffffffff0d047890 */ /* 0x000fe4000fffe0ff */
[----:B------:R-:W-:Y:S02]  /*14e0*/  UISETP.LT.U32.AND UP0, UPT, UR15, 0x8, UPT ;  /* 0x000000080f00788c */ /* 0x000fe4000bf01070 */
[----:B------:R-:W-:Y:S02]  /*14f0*/  UISETP.GE.U32.AND UP1, UPT, UR4, -0xff, UPT ;  /* 0xffffff010400788c */ /* 0x000fe4000bf26070 */
[----:B------:R-:W-:Y:S02]  /*1500*/  USEL UR14, UR15, 0x8, UP0 ;  /* 0x000000080f0e7887 */ /* 0x000fe40008000000 */
[----:B------:R-:W-:-:S02]  /*1510*/  UIADD3 UR13, UPT, UPT, UR13, 0xfe, URZ ;  /* 0x000000fe0d0d7890 */ /* 0x000fc4000fffe0ff */
[----:B------:R-:W-:Y:S02]  /*1520*/  UIADD3 UR5, UPT, UPT, UR14, -0x1, URZ ;  /* 0xffffffff0e057890 */ /* 0x000fe4000fffe0ff */
[----:B------:R-:W-:-:S03]  /*1530*/  UIADD3 UR7, UPT, UPT, UR15, -UR14, URZ ;  /* 0x8000000e0f077290 */ /* 0x000fc6000fffe0ff */
[----:B------:R-:W-:-:S04]  /*1540*/  @UP1 UIADD3 UR5, UPT, UPT, UR14, URZ, URZ ;  /* 0x000000ff0e051290 */ /* 0x000fc8000fffe0ff */
[----:B--2---:R-:W-:-:S12]  /*1550*/  UIADD3 UR5, UPT, UPT, UR5, 0x1, URZ ;  /* 0x0000000105057890 */ /* 0x004fd8000fffe0ff */
.L_x_35:
[----:B------:R-:W-:Y:S01]  /*1560*/  UISETP.NE.AND UP0, UPT, UR37, URZ, UPT ;  /* 0x000000ff2500728c */ /* 0x000fe2000bf05270 */
[----:B------:R-:W1:Y:S08]  /*1570*/  S2UR UR37, SR_CgaCtaId ;  /* 0x00000000002579c3 */ /* 0x000e700000008800 */
[----:B------:R-:W-:Y:S05]  /*1580*/  BRA.U UP0, `(.L_x_18) ;  /* 0x0000000100347547 */ /* 0x000fea000b800000 */
[----:B------:R-:W2:Y:S01]  /*1590*/  S2R R2, SR_CgaCtaId ;  /* 0x0000000000027919 */ /* 0x000ea20000008800 */
[----:B------:R-:W-:-:S04]  /*15a0*/  MOV R3, 0x400 ;  /* 0x0000040000037802 */ /* 0x000fc80000000f00 */
[----:B--2---:R-:W-:Y:S02]  /*15b0*/  LEA R3, R2, R3, 0x18 ;  /* 0x0000000302037211 */ /* 0x004fe400078ec0ff */
[----:B------:R-:W-:-:S03]  /*15c0*/  SHF.L.U32 R2, R10, 0x1f, RZ ;  /* 0x0000001f0a027819 */ /* 0x000fc600000006ff */
[----:B------:R-:W-:-:S04]  /*15d0*/  IMAD R3, R12, 0x8, R3 ;  /* 0x000000080c037824 */ /* 0x000fc800078e0203 */
[----:B------:R-:W2:Y:S02]  /*15e0*/  SYNCS.PHASECHK.TRANS64.TRYWAIT P0, [R3+URZ+0x110], R2 ;  /* 0x00011002030075a7 */ /* 0x000ea400080011ff */
[----:B--2---:R-:W-:Y:S05]  /*15f0*/  @!P0 BRA `(.L_x_19) ;  /* 0x0000005400788947 */ /* 0x004fea0003800000 */
.L_x_99:
[----:B------:R-:W-:Y:S01]  /*1600*/  VIADD R12, R12, 0x1 ;  /* 0x000000010c0c7836 */ /* 0x000fe20000000000 */
[----:B------:R2:W-:Y:S04]  /*1610*/  SYNCS.ARRIVE.TRANS64.A1T0 RZ, [R3+URZ+0x100], RZ ;  /* 0x000100ff03ff79a7 */ /* 0x0005e800081000ff */
[----:B------:R-:W-:-:S04]  /*1620*/  ISETP.NE.AND P0, PT, R12, 0x2, PT ;  /* 0x000000020c00780c */ /* 0x000fc80003f05270 */
[----:B------:R-:W-:Y:S02]  /*1630*/  SEL R12, R12, RZ, P0 ;  /* 0x000000ff0c0c7207 */ /* 0x000fe40000000000 */
[----:B--2---:R-:W-:-:S04]  /*1640*/  SEL R3, RZ, 0x1, P0 ;  /* 0x00000001ff037807 */ /* 0x004fc80000000000 */
[----:B------:R-:W-:-:S07]  /*1650*/  LOP3.LUT R10, R10, R3, RZ, 0x3c, !PT ;  /* 0x000000030a0a7212 */ /* 0x000fce00078e3cff */
.L_x_18:
[----:B------:R-:W-:Y:S01]  /*1660*/  UMOV UR4, 0x400 ;  /* 0x0000040000047882 */ /* 0x000fe20000000000 */
[----:B------:R-:W-:Y:S01]  /*1670*/  SHF.L.U32 R2, R15, 0x1f, RZ ;  /* 0x0000001f0f027819 */ /* 0x000fe200000006ff */
[----:B-1----:R-:W-:Y:S01]  /*1680*/  ULEA UR4, UR37, UR4, 0x18 ;  /* 0x0000000425047291 */ /* 0x002fe2000f8ec0ff */
[----:B------:R-:W-:Y:S01]  /*1690*/  R2UR UR34, R165 ;  /* 0x00000000a52272ca */ /* 0x000fe200000e0000 */
[----:B------:R-:W-:Y:S01]  /*16a0*/  UISETP.GE.U32.AND UP0, UPT, UR13, 0xff, UPT ;  /* 0x000000ff0d00788c */ /* 0x000fe2000bf06070 */
[----:B------:R-:W-:Y:S01]  /*16b0*/  R2UR UR10, R155 ;  /* 0x000000009b0a72ca */ /* 0x000fe200000e0000 */
[----:B------:R-:W-:Y:S01]  /*16c0*/  ULEA UR8, UR6, UR4, 0x3 ;  /* 0x0000000406087291 */ /* 0x000fe2000f8e18ff */
[----:B------:R-:W-:-:S08]  /*16d0*/  UMOV UR24, URZ ;  /* 0x000000ff00187c82 */ /* 0x000fd00008000000 */
[----:B------:R1:W2:Y:S01]  /*16e0*/  SYNCS.PHASECHK.TRANS64.TRYWAIT P0, [UR8+0x40], R2 ;  /* 0x00004002ff0075a7 */ /* 0x0002a20008001108 */
[----:B------:R-:W-:Y:S02]  /*16f0*/  USHF.L.U32 UR34, UR34, 0x7, URZ ;  /* 0x0000000722227899 */ /* 0x000fe400080006ff */
[----:B------:R-:W-:Y:S01]  /*1700*/  USHF.L.U32 UR10, UR10, 0x6, URZ ;  /* 0x000000060a0a7899 */ /* 0x000fe200080006ff */
[----:B------:R-:W-:Y:S11]  /*1710*/  BRA.U !UP0, `(.L_x_20) ;  /* 0x0000000108a87547 */ /* 0x000ff6000b800000 */
[----:B------:R-:W-:Y:S01]  /*1720*/  UMOV UR16, URZ ;  /* 0x000000ff00107c82 */ /* 0x000fe20008000000 */
[----:B------:R-:W-:-:S05]  /*1730*/  UMOV UR17, UR6 ;  /* 0x0000000600117c82 */ /* 0x000fca0008000000 */
.L_x_25:
[----:B-1----:R-:W-:Y:S01]  /*1740*/  ULEA UR33, UR17, UR4, 0x3 ;  /* 0x0000000411217291 */ /* 0x002fe2000f8e18ff */
[----:B--2---:R-:W-:Y:S01]  /*1750*/  @!P5 MOV R3, 0x6000 ;  /* 0x000060000003d802 */ /* 0x004fe20000000f00 */
[----:B--2---:R-:W-:Y:S10]  /*1760*/  @P0 BRA `(.L_x_21) ;  /* 0x00000000000c0947 */ /* 0x004ff40003800000 */
[----:B------:R-:W-:-:S04]  /*1770*/  SHF.L.U32 R5, R15, 0x1f, RZ ;  /* 0x0000001f0f057819 */ /* 0x000fc800000006ff */
[----:B------:R-:W2:Y:S02]  /*1780*/  SYNCS.PHASECHK.TRANS64.TRYWAIT P0, [UR33+0x40], R5 ;  /* 0x00004005ff0075a7 */ /* 0x000ea40008001121 */
[----:B--2---:R-:W-:Y:S05]  /*1790*/  @!P0 BRA `(.L_x_22) ;  /* 0x0000005400248947 */ /* 0x004fea0003800000 */
.L_x_21:
[----:B------:R2:W-:Y:S01]  /*17a0*/  @!P5 SYNCS.ARRIVE.TRANS64 RZ, [UR33], R3 ;  /* 0x00000003ffffd9a7 */ /* 0x0005e20008000021 */
[----:B------:R-:W-:Y:S04]  /*17b0*/  BSSY.RECONVERGENT B0, `(.L_x_23) ;  /* 0x0000003000007945 */ /* 0x000fe80003800200 */
[----:B------:R-:W-:Y:S05]  /*17c0*/  @P4 BRA `(.L_x_24) ;  /* 0x0000000000044947 */ /* 0x000fea0003800000 */
[----:B------:R-:W-:Y:S05]  /*17d0*/  BPT.TRAP 0x1 ;  /* 0x000000040000795c */ /* 0x000fea0000300000 */
.L_x_24:
[----:B------:R-:W-:Y:S05]  /*17e0*/  BSYNC.RECONVERGENT B0 ;  /* 0x0000000000007941 */ /* 0x000fea0003800200 */
.L_x_23:
[----:B------:R-:W-:Y:S02]  /*17f0*/  UIADD3 UR6, UPT, UPT, UR17, 0x1, URZ ;  /* 0x0000000111067890 */ /* 0x000fe4000fffe0ff */
[----:B------:R-:W-:Y:S02]  /*1800*/  ULEA UR32, UR17, UR4, 0xe ;  /* 0x0000000411207291 */ /* 0x000fe4000f8e70ff */
[----:B------:R-:W-:Y:S02]  /*1810*/  UISETP.NE.AND UP0, UPT, UR6, 0x8, UPT ;  /* 0x000000080600788c */ /* 0x000fe4000bf05270 */
[----:B------:R-:W-:Y:S02]  /*1820*/  UIADD3 UR26, UP1, UPT, UR22, 0x80, URZ ;  /* 0x00000080161a7890 */ /* 0x000fe4000ff3e0ff */
[----:B------:R-:W-:Y:S02]  /*1830*/  USEL UR9, URZ, 0x1, UP0 ;  /* 0x00000001ff097887 */ /* 0x000fe40008000000 */
[----:B------:R-:W-:-:S02]  /*1840*/  USEL UR6, UR6, URZ, UP0 ;  /* 0x000000ff06067287 */ /* 0x000fc40008000000 */
[----:B------:R-:W-:Y:S02]  /*1850*/  UIADD3 UR20, UP0, UPT, UR22, 0x180, URZ ;  /* 0x0000018016147890 */ /* 0x000fe4000ff1e0ff */
[----:B------:R-:W-:Y:S01]  /*1860*/  ULEA UR8, UR6, UR4, 0x3 ;  /* 0x0000000406087291 */ /* 0x000fe2000f8e18ff */
[----:B------:R-:W-:Y:S01]  /*1870*/  LOP3.LUT R15, R15, UR9, RZ, 0x3c, !PT ;  /* 0x000000090f0f7c12 */ /* 0x000fe2000f8e3cff */
[----:B------:R-:W-:Y:S02]  /*1880*/  USHF.L.U32 UR35, UR16, 0x7, URZ ;  /* 0x0000000710237899 */ /* 0x000fe400080006ff */
[----:B------:R-:W-:Y:S01]  /*1890*/  UIADD3.X UR27, UPT, UPT, URZ, UR23, URZ, UP1, !UPT ;  /* 0x00000017ff1b7290 */ /* 0x000fe20008ffe4ff */
[----:B-1----:R-:W-:Y:S01]  /*18a0*/  SHF.L.U32 R2, R15, 0x1f, RZ ;  /* 0x0000001f0f027819 */ /* 0x002fe200000006ff */
[----:B------:R-:W-:Y:S02]  /*18b0*/  UIADD3 UR32, UPT, UPT, UR32, 0x4400, URZ ;  /* 0x0000440020207890 */ /* 0x000fe4000fffe0ff */
[----:B------:R-:W-:Y:S01]  /*18c0*/  UIADD3.X UR21, UPT, UPT, URZ, UR23, URZ, UP0, !UPT ;  /* 0x00000017ff157290 */ /* 0x000fe200087fe4ff */
[----:B------:R1:W1:Y:S01]  /*18d0*/  SYNCS.PHASECHK.TRANS64.TRYWAIT P0, [UR8+0x40], R2 ;  /* 0x00004002ff0075a7 */ /* 0x0002620008001108 */
[----:B------:R-:W-:Y:S01]  /*18e0*/  ULEA UR8, UR17, UR4, 0xd ;  /* 0x0000000411087291 */ /* 0x000fe2000f8e68ff */
[----:B------:R-:W-:Y:S01]  /*18f0*/  UMOV UR18, 0x0 ;  /* 0x0000000000127882 */ /* 0x000fe20000000000 */
[----:B------:R-:W-:-:S02]  /*1900*/  UMOV UR19, 0x10000000 ;  /* 0x1000000000137882 */ /* 0x000fc40000000000 */
[----:B------:R-:W-:Y:S01]  /*1910*/  UIADD3 UR8, UPT, UPT, UR8, 0x24400, URZ ;  /* 0x0002440008087890 */ /* 0x000fe2000fffe0ff */
[----:B------:R1:W-:Y:S01]  /*1920*/  UTMALDG.3D [UR32], [UR26], desc[UR18] ;  /* 0x000012201a0075b4 */ /* 0x0003e20008011000 */
[----:B------:R-:W-:Y:S01]  /*1930*/  UMOV UR12, UR36 ;  /* 0x00000024000c7c82 */ /* 0x000fe20008000000 */
[----:B------:R-:W-:Y:S01]  /*1940*/  UMOV UR9, UR33 ;  /* 0x0000002100097c82 */ /* 0x000fe20008000000 */
[----:B------:R-:W-:Y:S01]  /*1950*/  UMOV UR11, UR35 ;  /* 0x00000023000b7c82 */ /* 0x000fe20008000000 */
[----:B------:R-:W-:Y:S01]  /*1960*/  UIADD3 UR16, UPT, UPT, UR16, 0x1, URZ ;  /* 0x0000000110107890 */ /* 0x000fe2000fffe0ff */
[----:B------:R-:W-:Y:S01]  /*1970*/  UMOV UR24, UR5 ;  /* 0x0000000500187c82 */ /* 0x000fe20008000000 */
[----:B------:R-:W-:Y:S02]  /*1980*/  UMOV UR17, UR6 ;  /* 0x0000000600117c82 */ /* 0x000fe40008000000 */
[----:B------:R1:W-:Y:S01]  /*1990*/  UTMALDG.3D [UR8], [UR20], desc[UR18] ;  /* 0x00001208140075b4 */ /* 0x0003e20008011000 */
[----:B------:R-:W-:-:S09]  /*19a0*/  UISETP.NE.AND UP0, UPT, UR16, UR5, UPT ;  /* 0x000000051000728c */ /* 0x000fd2000bf05270 */
[----:B------:R-:W-:Y:S05]  /*19b0*/  BRA.U UP0, `(.L_x_25) ;  /* 0xfffffffd00607547 */ /* 0x000fea000b83ffff */
.L_x_20:
[----:B-1----:R-:W-:Y:S01]  /*19c0*/  ULEA UR8, UR6, UR4, 0x3 ;  /* 0x0000000406087291 */ /* 0x002fe2000f8e18ff */
[----:B------:R-:W-:Y:S01]  /*19d0*/  SHF.L.U32 R2, R15, 0x1f, RZ ;  /* 0x0000001f0f027819 */ /* 0x000fe200000006ff */
[----:B------:R-:W-:Y:S01]  /*19e0*/  @!P1 SYNCS.ARRIVE.TRANS64.A1T0 RZ, [UR4+0x98], RZ ;  /* 0x000098ffffff99a7 */ /* 0x000fe20008100004 */
[----:B------:R-:W-:-:S06]  /*19f0*/  UISETP.GT.AND UP0, UPT, UR15, UR14, UPT ;  /* 0x0000000e0f00728c */ /* 0x000fcc000bf04270 */
[----:B--2---:R1:W2:Y:S03]  /*1a00*/  SYNCS.PHASECHK.TRANS64.TRYWAIT P0, [UR8+0x40], R2 ;  /* 0x00004002ff0075a7 */ /* 0x0042a60008001108 */
[----:B------:R-:W-:Y:S05]  /*1a10*/  BRA.U !UP0, `(.L_x_26) ;  /* 0x0000000108ac7547 */ /* 0x000fea000b800000 */
[----:B------:R-:W-:Y:S01]  /*1a20*/  UIADD3 UR21, UPT, UPT, UR7, UR24, URZ ;  /* 0x0000001807157290 */ /* 0x000fe2000fffe0ff */
[----:B------:R-:W-:-:S11]  /*1a30*/  UMOV UR25, UR6 ;  /* 0x0000000600197c82 */ /* 0x000fd60008000000 */
.L_x_31:
[----:B-1----:R-:W-:Y:S01]  /*1a40*/  ULEA UR17, UR25, UR4, 0x3 ;  /* 0x0000000419117291 */ /* 0x002fe2000f8e18ff */
[----:B--2---:R-:W-:Y:S01]  /*1a50*/  @!P5 MOV R3, 0x6000 ;  /* 0x000060000003d802 */ /* 0x004fe20000000f00 */
[----:B--2---:R-:W-:Y:S10]  /*1a60*/  @P0 BRA `(.L_x_27) ;  /* 0x00000000000c0947 */ /* 0x004ff40003800000 */
[----:B------:R-:W-:-:S04]  /*1a70*/  SHF.L.U32 R5, R15, 0x1f, RZ ;  /* 0x0000001f0f057819 */ /* 0x000fc800000006ff */
[----:B------:R-:W2:Y:S02]  /*1a80*/  SYNCS.PHASECHK.TRANS64.TRYWAIT P0, [UR17+0x40], R5 ;  /* 0x00004005ff0075a7 */ /* 0x000ea40008001111 */
[----:B--2---:R-:W-:Y:S05]  /*1a90*/  @!P0 BRA `(.L_x_28) ;  /* 0x00000050007c8947 */ /* 0x004fea0003800000 */
.L_x_27:
[----:B------:R2:W-:Y:S01]  /*1aa0*/  @!P5 SYNCS.ARRIVE.TRANS64 RZ, [UR17], R3 ;  /* 0x00000003ffffd9a7 */ /* 0x0005e20008000011 */
[----:B------:R-:W-:Y:S04]  /*1ab0*/  BSSY.RECONVERGENT B0, `(.L_x_29) ;  /* 0x0000003000007945 */ /* 0x000fe80003800200 */
[----:B------:R-:W-:Y:S05]  /*1ac0*/  @P4 BRA `(.L_x_30) ;  /* 0x0000000000044947 */ /* 0x000fea0003800000 */
[----:B------:R-:W-:Y:S05]  /*1ad0*/  BPT.TRAP 0x1 ;  /* 0x000000040000795c */ /* 0x000fea0000300000 */
.L_x_30:
[----:B------:R-:W-:Y:S05]  /*1ae0*/  BSYNC.RECONVERGENT B0 ;  /* 0x0000000000007941 */ /* 0x000fea0003800200 */
.L_x_29:
        /* <DEDUP_REMOVED lines=10> */
[----:B------:R-:W-:Y:S01]  /*1b90*/  UIADD3 UR16, UPT, UPT, UR16, 0x4400, URZ ;  /* 0x0000440010107890 */ /* 0x000fe2000fffe0ff */
[----:B-1----:R-:W-:Y:S01]  /*1ba0*/  SHF.L.U32 R2, R15, 0x1f, RZ ;  /* 0x0000001f0f027819 */ /* 0x002fe200000006ff */
[----:B------:R-:W-:Y:S02]  /*1bb0*/  UIADD3.X UR31, UPT, UPT, URZ, UR23, URZ, UP1, !UPT ;  /* 0x00000017ff1f7290 */ /* 0x000fe40008ffe4ff */
[----:B------:R-:W-:Y:S01]  /*1bc0*/  UIADD3.X UR29, UPT, UPT, URZ, UR23, URZ, UP0, !UPT ;  /* 0x00000017ff1d7290 */ /* 0x000fe200087fe4ff */
[----:B------:R1:W1:Y:S01]  /*1bd0*/  SYNCS.PHASECHK.TRANS64.TRYWAIT P0, [UR8+0x40], R2 ;  /* 0x00004002ff0075a7 */ /* 0x0002620008001108 */
[----:B------:R-:W-:Y:S01]  /*1be0*/  ULEA UR8, UR25, UR4, 0xd ;  /* 0x0000000419087291 */ /* 0x000fe2000f8e68ff */
[----:B------:R-:W-:Y:S01]  /*1bf0*/  UMOV UR26, 0x0 ;  /* 0x00000000001a7882 */ /* 0x000fe20000000000 */
[----:B------:R-:W-:-:S02]  /*1c00*/  UMOV UR27, 0x10000000 ;  /* 0x10000000001b7882 */ /* 0x000fc40000000000 */
[----:B------:R-:W-:Y:S01]  /*1c10*/  UIADD3 UR8, UPT, UPT, UR8, 0x24400, URZ ;  /* 0x0002440008087890 */ /* 0x000fe2000fffe0ff */
[----:B------:R-:W-:Y:S01]  /*1c20*/  UMOV UR18, UR34 ;  /* 0x0000002200127c82 */ /* 0x000fe20008000000 */
[----:B------:R-:W-:Y:S01]  /*1c30*/  UMOV UR20, UR36 ;  /* 0x0000002400147c82 */ /* 0x000fe20008000000 */
[----:B------:R-:W-:Y:S01]  /*1c40*/  UMOV UR12, UR36 ;  /* 0x00000024000c7c82 */ /* 0x000fe20008000000 */
[----:B------:R-:W-:Y:S01]  /*1c50*/  UMOV UR9, UR17 ;  /* 0x0000001100097c82 */ /* 0x000fe20008000000 */
[----:B------:R-:W-:Y:S01]  /*1c60*/  UMOV UR11, UR19 ;  /* 0x00000013000b7c82 */ /* 0x000fe20008000000 */
[----:B------:R1:W-:Y:S01]  /*1c70*/  UTMALDG.3D [UR16], [UR30], desc[UR26] ;  /* 0x00001a101e0075b4 */ /* 0x0003e20008011000 */
[----:B------:R-:W-:Y:S01]  /*1c80*/  UIADD3 UR24, UPT, UPT, UR24, 0x1, URZ ;  /* 0x0000000118187890 */ /* 0x000fe2000fffe0ff */
[----:B------:R-:W-:-:S03]  /*1c90*/  UMOV UR25, UR6 ;  /* 0x0000000600197c82 */ /* 0x000fc60008000000 */
[----:B------:R-:W-:Y:S01]  /*1ca0*/  UISETP.NE.AND UP0, UPT, UR24, UR21, UPT ;  /* 0x000000151800728c */ /* 0x000fe2000bf05270 */
[----:B------:R1:W-:Y:S08]  /*1cb0*/  UTMALDG.3D [UR8], [UR28], desc[UR26] ;  /* 0x00001a081c0075b4 */ /* 0x0003f00008011000 */
[----:B------:R-:W-:Y:S05]  /*1cc0*/  BRA.U UP0, `(.L_x_31) ;  /* 0xfffffffd005c7547 */ /* 0x000fea000b83ffff */
.L_x_26:
[C---:B-1----:R-:W-:Y:S01]  /*1cd0*/  LEA R2, R14.reuse, UR4, 0x3 ;  /* 0x000000040e027c11 */ /* 0x042fe2000f8e18ff */
[----:B------:R-:W-:Y:S01]  /*1ce0*/  NOP ;  /* 0x0000000000007918 */ /* 0x000fe20000000000 */
[----:B--2---:R-:W-:Y:S02]  /*1cf0*/  SHF.L.U32 R3, R13, 0x1f, RZ ;  /* 0x0000001f0d037819 */ /* 0x004fe400000006ff */
[----:B------:R-:W-:Y:S02]  /*1d00*/  LEA R4, R14, UR4, 0x4 ;  /* 0x000000040e047c11 */ /* 0x000fe4000f8e20ff */
[----:B------:R-:W1:Y:S02]  /*1d10*/  SYNCS.PHASECHK.TRANS64.TRYWAIT P0, [R2+URZ+0xa0], R3 ;  /* 0x0000a003020075a7 */ /* 0x000e6400080011ff */
[----:B-1----:R-:W-:Y:S05]  /*1d20*/  @!P0 BRA `(.L_x_32) ;  /* 0x0000004c00f08947 */ /* 0x002fea0003800000 */
.L_x_102:
[----:B------:R-:W2:Y:S01]  /*1d30*/  LDS.128 R4, [R4+0x130] ;  /* 0x0001300004047984 */ /* 0x000ea20000000c00 */
[----:B---3--:R-:W-:Y:S01]  /*1d40*/  ISETP.GE.AND P0, PT, R72, 0x1, PT ;  /* 0x000000014800780c */ /* 0x008fe20003f06270 */
[----:B-1----:R-:W-:Y:S01]  /*1d50*/  VIADD R2, R2, 0xb0 ;  /* 0x000000b002027836 */ /* 0x002fe20000000000 */
[----:B------:R-:W-:Y:S01]  /*1d60*/  @!PT LDS RZ, [RZ] ;  /* 0x00000000fffff984 */ /* 0x000fe20000000800 */
[----:B------:R-:W-:Y:S01]  /*1d70*/  @!PT LDS RZ, [RZ] ;  /* 0x00000000fffff984 */ /* 0x000fe20000000800 */
[----:B------:R-:W-:Y:S01]  /*1d80*/  @!PT LDS RZ, [RZ] ;  /* 0x00000000fffff984 */ /* 0x000fe20000000800 */
[----:B------:R-:W-:Y:S01]  /*1d90*/  @!PT LDS RZ, [RZ] ;  /* 0x00000000fffff984 */ /* 0x000fe20000000800 */
[----:B------:R1:W-:Y:S06]  /*1da0*/  MEMBAR.ALL.CTA ;  /* 0x0000000000007992 */ /* 0x0003ec0000008000 */
[----:B-1----:R-:W1:Y:S01]  /*1db0*/  FENCE.VIEW.ASYNC.S ;  /* 0x00000000000073c6 */ /* 0x002e620000000000 */
[----:B------:R-:W-:-:S04]  /*1dc0*/  PRMT R2, RZ, 0x654, R2 ;  /* 0x00000654ff027816 */ /* 0x000fc80000000002 */
[----:B-1----:R1:W-:Y:S01]  /*1dd0*/  SYNCS.ARRIVE.TRANS64.RED.A1T0 RZ, [R2+URZ], RZ ;  /* 0x000000ff02ff79a7 */ /* 0x0023e200081004ff */
[----:B--2---:R-:W-:-:S13]  /*1de0*/  LOP3.LUT P2, RZ, R6, 0x1, RZ, 0xc0, !PT ;  /* 0x0000000106ff7812 */ /* 0x004fda000784c0ff */
[----:B------:R-:W-:Y:S01]  /*1df0*/  @P2 SHF.R.U32.HI R3, RZ, 0x10, R5 ;  /* 0x00000010ff032819 */ /* 0x000fe20000011605 */
[----:B------:R-:W-:Y:S01]  /*1e00*/  VOTEU.ANY UP0, P2 ;  /* 0x0000000000ff7886 */ /* 0x000fe20001000100 */
[----:B------:R-:W-:Y:S02]  /*1e10*/  @P2 MOV R11, R4 ;  /* 0x00000004000b2202 */ /* 0x000fe40000000f00 */
[----:B------:R-:W-:Y:S02]  /*1e20*/  @P2 R2UR.BROADCAST UR8, R3 ;  /* 0x00000000030822ca */ /* 0x000fe400008e0000 */
[----:B------:R-:W-:-:S11]  /*1e30*/  @P2 LOP3.LUT R8, R5, 0xffff, RZ, 0xc0, !PT ;  /* 0x0000ffff05082812 */ /* 0x000fd600078ec0ff */
[----:B------:R-:W-:Y:S01]  /*1e40*/  @UP0 UMOV UR36, UR8 ;  /* 0x0000000800240c82 */ /* 0x000fe20008000000 */
[----:B-1----:R-:W-:Y:S05]  /*1e50*/  @!P0 BRA `(.L_x_33) ;  /* 0x0000000000b88947 */ /* 0x002fea0003800000 */
[----:B------:R-:W4:Y:S01]  /*1e60*/  LDC.64 R4, c[0x0][0xb18] ;  /* 0x0002c600ff047b82 */ /* 0x000f220000000a00 */
[----:B------:R-:W-:-:S07]  /*1e70*/  ISETP.NE.AND P3, PT, R72, 0x1, PT ;  /* 0x000000014800780c */ /* 0x000fce0003f65270 */
[----:B------:R-:W1:Y:S08]  /*1e80*/  LDC.64 R6, c[0x0][0xb10] ;  /* 0x0002c400ff067b82 */ /* 0x000e700000000a00 */
[----:B------:R-:W2:Y:S08]  /*1e90*/  LDC R16, c[0x0][0xb20] ;  /* 0x0002c800ff107b82 */ /* 0x000eb00000000800 */
[----:B------:R-:W3:Y:S01]  /*1ea0*/  LDC R18, c[0x0][0xb0c] ;  /* 0x0002c300ff127b82 */ /* 0x000ee20000000800 */
[----:B----4-:R-:W-:Y:S01]  /*1eb0*/  IMAD.HI.U32 R17, R0, R5, RZ ;  /* 0x0000000500117227 */ /* 0x010fe200078e00ff */
[----:B------:R-:W-:-:S03]  /*1ec0*/  ISETP.NE.AND P0, PT, R4, 0x1, PT ;  /* 0x000000010400780c */ /* 0x000fc60003f05270 */
[----:B------:R-:W-:-:S03]  /*1ed0*/  IMAD.HI.U32 R5, R8, R5, RZ ;  /* 0x0000000508057227 */ /* 0x000fc600078e00ff */
[----:B------:R-:W4:Y:S01]  /*1ee0*/  LDC.64 R2, c[0x0][0xb28] ;  /* 0x0002ca00ff027b82 */ /* 0x000f220000000a00 */
[----:B-1----:R-:W-:-:S04]  /*1ef0*/  IMAD.HI.U32 R20, R9, R6, RZ ;  /* 0x0000000609147227 */ /* 0x002fc800078e00ff */
[----:B------:R-:W-:Y:S01]  /*1f00*/  IMAD.HI.U32 R22, R11, R6, RZ ;  /* 0x000000060b167227 */ /* 0x000fe200078e00ff */
[----:B------:R-:W-:Y:S02]  /*1f10*/  SHF.R.U32.HI R20, RZ, R7, R20 ;  /* 0x00000007ff147219 */ /* 0x000fe40000011614 */
[-C--:B--2---:R-:W-:Y:S02]  /*1f20*/  SHF.R.U32.HI R17, RZ, R16.reuse, R17 ;  /* 0x00000010ff117219 */ /* 0x084fe40000011611 */
[----:B------:R-:W-:Y:S02]  /*1f30*/  SHF.R.U32.HI R5, RZ, R16, R5 ;  /* 0x00000010ff057219 */ /* 0x000fe40000011605 */
[----:B------:R-:W-:Y:S02]  /*1f40*/  SEL R17, R0, R17, !P0 ;  /* 0x0000001100117207 */ /* 0x000fe40004000000 */
[----:B------:R-:W-:Y:S02]  /*1f50*/  SHF.R.U32.HI R22, RZ, R7, R22 ;  /* 0x00000007ff167219 */ /* 0x000fe40000011616 */
[----:B---3--:R-:W-:-:S02]  /*1f60*/  ISETP.NE.AND P1, PT, R18, 0x1, PT ;  /* 0x000000011200780c */ /* 0x008fc40003f25270 */
[----:B------:R-:W-:Y:S02]  /*1f70*/  SEL R5, R8, R5, !P0 ;  /* 0x0000000508057207 */ /* 0x000fe40004000000 */
[----:B------:R-:W-:Y:S02]  /*1f80*/  SEL R19, R9, R20, !P1 ;  /* 0x0000001409137207 */ /* 0x000fe40004800000 */
[----:B------:R-:W-:Y:S01]  /*1f90*/  SEL R7, R11, R22, !P1 ;  /* 0x000000160b077207 */ /* 0x000fe20004800000 */
[----:B----4-:R-:W-:-:S04]  /*1fa0*/  IMAD.HI.U32 R20, R17, R2, RZ ;  /* 0x0000000211147227 */ /* 0x010fc800078e00ff */
[----:B------:R-:W-:Y:S01]  /*1fb0*/  IMAD.HI.U32 R6, R19, R2, RZ ;  /* 0x0000000213067227 */ /* 0x000fe200078e00ff */
[----:B------:R-:W-:-:S04]  /*1fc0*/  @P3 SHF.R.U32.HI R17, RZ, R3, R20 ;  /* 0x00000003ff113219 */ /* 0x000fc80000011614 */
[----:B------:R-:W-:Y:S01]  /*1fd0*/  @P3 SHF.R.U32.HI R19, RZ, R3, R6 ;  /* 0x00000003ff133219 */ /* 0x000fe20000011606 */
[----:B------:R-:W-:-:S04]  /*1fe0*/  IMAD R17, R72, R17, RZ ;  /* 0x0000001148117224 */ /* 0x000fc800078e02ff */
[----:B------:R-:W-:Y:S01]  /*1ff0*/  IMAD R6, R72, R19, RZ ;  /* 0x0000001348067224 */ /* 0x000fe200078e02ff */
[C---:B------:R-:W-:Y:S02]  /*2000*/  ISETP.GE.AND P0, PT, R5.reuse, R17, PT ;  /* 0x000000110500720c */ /* 0x040fe40003f06270 */
[----:B------:R-:W-:Y:S02]  /*2010*/  IADD3 R17, PT, PT, -R5, RZ, RZ ;  /* 0x000000ff05117210 */ /* 0x000fe40007ffe1ff */
[----:B------:R-:W-:Y:S01]  /*2020*/  ISETP.GE.OR P0, PT, R7, R6, P0 ;  /* 0x000000060700720c */ /* 0x000fe20000706670 */
[----:B------:R-:W-:-:S04]  /*2030*/  IMAD.HI.U32 R6, R5, R2, RZ ;  /* 0x0000000205067227 */ /* 0x000fc800078e00ff */
[----:B------:R-:W-:Y:S01]  /*2040*/  IMAD R8, R4, R17, R8 ;  /* 0x0000001104087224 */ /* 0x000fe200078e0208 */
[----:B------:R-:W-:-:S04]  /*2050*/  SHF.R.U32.HI R6, RZ, R3, R6 ;  /* 0x00000003ff067219 */ /* 0x000fc80000011606 */
[----:B------:R-:W-:-:S03]  /*2060*/  SEL R6, R5, R6, !P3 ;  /* 0x0000000605067207 */ /* 0x000fc60005800000 */
[----:B------:R-:W-:-:S04]  /*2070*/  @!P0 IMAD.HI.U32 R16, R7, R2, RZ ;  /* 0x0000000207108227 */ /* 0x000fc800078e00ff */
[----:B------:R-:W-:Y:S01]  /*2080*/  IMAD.MOV R2, RZ, RZ, -R6 ;  /* 0x000000ffff027224 */ /* 0x000fe200078e0a06 */
[----:B------:R-:W-:-:S03]  /*2090*/  @!P0 SHF.R.U32.HI R16, RZ, R3, R16 ;  /* 0x00000003ff108219 */ /* 0x000fc60000011610 */
[----:B------:R-:W-:Y:S01]  /*20a0*/  IMAD R2, R72, R2, R5 ;  /* 0x0000000248027224 */ /* 0x000fe200078e0205 */
[----:B------:R-:W-:-:S05]  /*20b0*/  @!P0 SEL R3, R7, R16, !P3 ;  /* 0x0000001007038207 */ /* 0x000fca0005800000 */
[--C-:B------:R-:W-:Y:S02]  /*20c0*/  @!P0 IMAD.IADD R6, R6, 0x1, -R3.reuse ;  /* 0x0000000106068824 */ /* 0x100fe400078e0a03 */
[----:B------:R-:W-:Y:S01]  /*20d0*/  @!P0 IMAD R3, R2, R19, R3 ;  /* 0x0000001302038224 */ /* 0x000fe200078e0203 */
[----:B------:R-:W-:Y:S01]  /*20e0*/  IADD3 R2, PT, PT, -R7, RZ, RZ ;  /* 0x000000ff07027210 */ /* 0x000fe20007ffe1ff */
[----:B------:R-:W-:Y:S02]  /*20f0*/  @!P0 IMAD R5, R72, R6, R7 ;  /* 0x0000000648058224 */ /* 0x000fe400078e0207 */
[----:B------:R-:W-:Y:S02]  /*2100*/  @!P0 IMAD.MOV.U32 R7, RZ, RZ, R3 ;  /* 0x000000ffff078224 */ /* 0x000fe400078e0003 */
[----:B------:R-:W-:Y:S02]  /*2110*/  IMAD R2, R18, R2, R11 ;  /* 0x0000000212027224 */ /* 0x000fe400078e020b */
[----:B------:R-:W-:-:S02]  /*2120*/  IMAD R8, R5, R4, R8 ;  /* 0x0000000405087224 */ /* 0x000fc400078e0208 */
[----:B------:R-:W-:Y:S02]  /*2130*/  IMAD R11, R7, R18, R2 ;  /* 0x00000012070b7224 */ /* 0x000fe400078e0202 */
.L_x_33:
[----:B------:R-:W1:Y:S02]  /*2140*/  LDCU UR8, c[0x0][0xb30] ;  /* 0x00016600ff0877ac */ /* 0x000e640008000800 */
[----:B-1----:R-:W-:-:S09]  /*2150*/  UISETP.NE.AND UP0, UPT, UR8, 0x1, UPT ;  /* 0x000000010800788c */ /* 0x002fd2000bf05270 */
[----:B------:R-:W-:Y:S05]  /*2160*/  BRA.U UP0, `(.L_x_34) ;  /* 0x0000000100407547 */ /* 0x000fea000b800000 */
[----:B------:R-:W1:Y:S08]  /*2170*/  LDC.64 R4, c[0x0][0xb10] ;  /* 0x0002c400ff047b82 */ /* 0x000e700000000a00 */
[----:B------:R-:W2:Y:S08]  /*2180*/  LDC.64 R2, c[0x0][0xb18] ;  /* 0x0002c600ff027b82 */ /* 0x000eb00000000a00 */
[----:B------:R-:W3:Y:S08]  /*2190*/  LDC R6, c[0x0][0xb20] ;  /* 0x0002c800ff067b82 */ /* 0x000ef00000000800 */
[----:B------:R-:W4:Y:S01]  /*21a0*/  LDC R16, c[0x0][0xb0c] ;  /* 0x0002c300ff107b82 */ /* 0x000f220000000800 */
[----:B-1----:R-:W-:-:S05]  /*21b0*/  IMAD.HI.U32 R4, R11, R4, RZ ;  /* 0x000000040b047227 */ /* 0x002fca00078e00ff */
[----:B------:R-:W-:Y:S01]  /*21c0*/  SHF.R.U32.HI R4, RZ, R5, R4 ;  /* 0x00000005ff047219 */ /* 0x000fe20000011604 */
[----:B--2---:R-:W-:Y:S01]  /*21d0*/  IMAD.HI.U32 R3, R8, R3, RZ ;  /* 0x0000000308037227 */ /* 0x004fe200078e00ff */
[----:B------:R-:W-:-:S04]  /*21e0*/  ISETP.NE.AND P0, PT, R2, 0x1, PT ;  /* 0x000000010200780c */ /* 0x000fc80003f05270 */
[----:B---3--:R-:W-:-:S04]  /*21f0*/  SHF.R.U32.HI R3, RZ, R6, R3 ;  /* 0x00000006ff037219 */ /* 0x008fc80000011603 */
[----:B------:R-:W-:Y:S02]  /*2200*/  SEL R3, R8, R3, !P0 ;  /* 0x0000000308037207 */ /* 0x000fe40004000000 */
[----:B----4-:R-:W-:-:S04]  /*2210*/  ISETP.NE.AND P1, PT, R16, 0x1, PT ;  /* 0x000000011000780c */ /* 0x010fc80003f25270 */
[----:B------:R-:W-:-:S05]  /*2220*/  SEL R4, R11, R4, !P1 ;  /* 0x000000040b047207 */ /* 0x000fca0004800000 */
[----:B------:R-:W-:Y:S02]  /*2230*/  IMAD.IADD R5, R3, 0x1, -R4 ;  /* 0x0000000103057824 */ /* 0x000fe400078e0a04 */
[----:B------:R-:W-:Y:S02]  /*2240*/  IMAD.IADD R3, R4, 0x1, -R3 ;  /* 0x0000000104037824 */ /* 0x000fe400078e0a03 */
[----:B------:R-:W-:Y:S02]  /*2250*/  IMAD R11, R5, R16, R11 ;  /* 0x00000010050b7224 */ /* 0x000fe400078e020b */
[----:B------:R-:W-:-:S07]  /*2260*/  IMAD R8, R3, R2, R8 ;  /* 0x0000000203087224 */ /* 0x000fce00078e0208 */
.L_x_34:
[----:B------:R-:W-:Y:S01]  /*2270*/  VIADD R14, R14, 0x1 ;  /* 0x000000010e0e7836 */ /* 0x000fe20000000000 */
[----:B------:R-:W-:Y:S01]  /*2280*/  PLOP3.LUT P1, PT, PT, PT, PT, 0x80, 0x8 ;  /* 0x000000000008781c */ /* 0x000fe20003f2f070 */
[----:B------:R-:W-:Y:S02]  /*2290*/  IMAD.IADD R165, R11, 0x1, R154 ;  /* 0x000000010ba57824 */ /* 0x000fe400078e029a */
[----:B------:R-:W-:Y:S01]  /*22a0*/  IMAD.IADD R155, R8, 0x1, R143 ;  /* 0x00000001089b7824 */ /* 0x000fe200078e028f */
[----:B------:R-:W-:-:S04]  /*22b0*/  ISETP.NE.AND P0, PT, R14, 0x2, PT ;  /* 0x000000020e00780c */ /* 0x000fc80003f05270 */
[----:B------:R-:W-:Y:S02]  /*22c0*/  SEL R2, RZ, 0x1, P0 ;  /* 0x00000001ff027807 */ /* 0x000fe40000000000 */
[----:B------:R-:W-:Y:S02]  /*22d0*/  SEL R14, R14, RZ, P0 ;  /* 0x000000ff0e0e7207 */ /* 0x000fe40000000000 */
[----:B------:R-:W-:Y:S01]  /*22e0*/  LOP3.LUT R13, R13, R2, RZ, 0x3c, !PT ;  /* 0x000000020d0d7212 */ /* 0x000fe200078e3cff */
[----:B------:R-:W-:Y:S06]  /*22f0*/  @P2 BRA `(.L_x_35) ;  /* 0xfffffff000982947 */ /* 0x000fec000383ffff */
[----:B------:R-:W-:Y:S01]  /*2300*/  UIADD3 UR4, UPT, UPT, UR4, 0x40, URZ ;  /* 0x0000004004047890 */ /* 0x000fe2000fffe0ff */
[----:B------:R-:W-:-:S03]  /*2310*/  SHF.L.U32 R3, R15, 0x1f, RZ ;  /* 0x0000001f0f037819 */ /* 0x000fc600000006ff */
[----:B------:R-:W-:-:S09]  /*2320*/  ULEA UR5, UR6, UR4, 0x3 ;  /* 0x0000000406057291 */ /* 0x000fd2000f8e18ff */
[----:B------:R-:W1:Y:S02]  /*2330*/  SYNCS.PHASECHK.TRANS64.TRYWAIT P0, [UR5], R3 ;  /* 0x00000003ff0075a7 */ /* 0x000e640008001105 */
[----:B-1----:R-:W-:Y:S05]  /*2340*/  @!P0 BRA `(.L_x_36) ;  /* 0x00000048007c8947 */ /* 0x002fea0003800000 */
.L_x_104:
[----:B------:R-:W-:-:S04]  /*2350*/  UIADD3 UR6, UPT, UPT, UR6, 0x1, URZ ;  /* 0x0000000106067890 */ /* 0x000fc8000fffe0ff */
[----:B------:R-:W-:-:S04]  /*2360*/  UISETP.NE.AND UP0, UPT, UR6, 0x8, UPT ;  /* 0x000000080600788c */ /* 0x000fc8000bf05270 */
[----:B------:R-:W-:Y:S02]  /*2370*/  USEL UR7, URZ, 0x1, UP0 ;  /* 0x00000001ff077887 */ /* 0x000fe40008000000 */
[----:B------:R-:W-:-:S04]  /*2380*/  USEL UR6, UR6, URZ, UP0 ;  /* 0x000000ff06067287 */ /* 0x000fc80008000000 */
[----:B------:R-:W-:Y:S01]  /*2390*/  ULEA UR5, UR6, UR4, 0x3 ;  /* 0x0000000406057291 */ /* 0x000fe2000f8e18ff */
[----:B------:R-:W-:-:S04]  /*23a0*/  LOP3.LUT R2, R15, UR7, RZ, 0x3c, !PT ;  /* 0x000000070f027c12 */ /* 0x000fc8000f8e3cff */
[----:B-1----:R-:W-:-:S04]  /*23b0*/  SHF.L.U32 R3, R2, 0x1f, RZ ;  /* 0x0000001f02037819 */ /* 0x002fc800000006ff */
[----:B------:R-:W1:Y:S02]  /*23c0*/  SYNCS.PHASECHK.TRANS64.TRYWAIT P0, [UR5], R3 ;  /* 0x00000003ff0075a7 */ /* 0x000e640008001105 */
[----:B-1----:R-:W-:Y:S05]  /*23d0*/  @!P0 BRA `(.L_x_37) ;  /* 0x0000004800708947 */ /* 0x002fea0003800000 */
.L_x_106:
        /* <DEDUP_REMOVED lines=9> */
.L_x_108:
        /* <DEDUP_REMOVED lines=9> */
.L_x_110:
        /* <DEDUP_REMOVED lines=9> */
.L_x_112:
        /* <DEDUP_REMOVED lines=9> */
.L_x_114:
        /* <DEDUP_REMOVED lines=9> */
.L_x_116:
[----:B------:R-:W-:-:S04]  /*26b0*/  UIADD3 UR6, UPT, UPT, UR6, 0x1, URZ ;  /* 0x0000000106067890 */ /* 0x000fc8000fffe0ff */
[----:B------:R-:W-:-:S04]  /*26c0*/  UISETP.NE.AND UP0, UPT, UR6, 0x8, UPT ;  /* 0x000000080600788c */ /* 0x000fc8000bf05270 */
[----:B------:R-:W-:Y:S02]  /*26d0*/  USEL UR5, URZ, 0x1, UP0 ;  /* 0x00000001ff057887 */ /* 0x000fe40008000000 */
[----:B------:R-:W-:-:S04]  /*26e0*/  USEL UR6, UR6, URZ, UP0 ;  /* 0x000000ff06067287 */ /* 0x000fc80008000000 */
[----:B------:R-:W-:Y:S01]  /*26f0*/  ULEA UR6, UR6, UR4, 0x3 ;  /* 0x0000000406067291 */ /* 0x000fe2000f8e18ff */
[----:B-1----:R-:W-:-:S04]  /*2700*/  LOP3.LUT R3, R2, UR5, RZ, 0x3c, !PT ;  /* 0x0000000502037c12 */ /* 0x002fc8000f8e3cff */
[----:B------:R-:W-:Y:S01]  /*2710*/  SHF.L.U32 R3, R3, 0x1f, RZ ;  /* 0x0000001f03037819 */ /* 0x000fe200000006ff */
[----:B----4-:R-:W-:-:S07]  /*2720*/  IMAD.U32 R0, RZ, RZ, UR6 ;  /* 0x00000006ff007e24 */ /* 0x010fce000f8e00ff */
.L_x_43:
[----:B-1----:R1:W2:Y:S02]  /*2730*/  SYNCS.PHASECHK.TRANS64.TRYWAIT P0, [R0+URZ], R3 ;  /* 0x00000003000075a7 */ /* 0x0022a400080011ff */
[----:B--2---:R-:W-:Y:S05]  /*2740*/  @!P0 NANOSLEEP.SYNCS 0x989680 ;  /* 0x009896800000895d */ /* 0x004fea0003900000 */
[----:B------:R-:W2:Y:S02]  /*2750*/  @!P0 SYNCS.PHASECHK.TRANS64 P0, [R0+URZ], R3 ;  /* 0x00000003000085a7 */ /* 0x000ea400080010ff */
[----:B--2---:R-:W-:Y:S05]  /*2760*/  @P0 EXIT ;  /* 0x000000000000094d */ /* 0x004fea0003800000 */
[----:B------:R-:W-:Y:S05]  /*2770*/  BRA `(.L_x_43) ;  /* 0xfffffffc00ec7947 */ /* 0x000fea000383ffff */
.L_x_17:
[----:B------:R-:W-:-:S04]  /*2780*/  UISETP.NE.AND UP1, UPT, UR37, URZ, UPT ;  /* 0x000000ff2500728c */ /* 0x000fc8000bf25270 */
[----:B------:R-:W-:-:S09]  /*2790*/  UISETP.NE.OR UP1, UPT, UR8, 0x1, UP1 ;  /* 0x000000010800788c */ /* 0x000fd20008f25670 */
[----:B------:R-:W-:Y:S05]  /*27a0*/  BRA.U UP1, `(.L_x_44) ;  /* 0x0000000501487547 */ /* 0x000fea000b800000 */
[----:B------:R-:W-:Y:S01]  /*27b0*/  ISETP.NE.AND P2, PT, R2, RZ, PT ;  /* 0x000000ff0200720c */ /* 0x000fe20003f45270 */
[----:B------:R-:W-:Y:S01]  /*27c0*/  IMAD.MOV.U32 R12, RZ, RZ, 0x1 ;  /* 0x00000001ff0c7424 */ /* 0x000fe200078e00ff */
[----:B------:R-:W-:Y:S02]  /*27d0*/  CS2R R10, SRZ ;  /* 0x00000000000a7805 */ /* 0x000fe4000001ff00 */
[----:B------:R-:W-:Y:S01]  /*27e0*/  CS2R R8, SRZ ;  /* 0x0000000000087805 */ /* 0x000fe2000001ff00 */
[----:B------:R-:W-:Y:S01]  /*27f0*/  UMOV UR4, 0x400 ;  /* 0x0000040000047882 */ /* 0x000fe20000000000 */
[----:B------:R-:W-:Y:S01]  /*2800*/  UMOV UR6, URZ ;  /* 0x000000ff00067c82 */ /* 0x000fe20008000000 */
[----:B------:R-:W-:-:S12]  /*2810*/  ULEA UR37, UR37, UR4, 0x18 ;  /* 0x0000000425257291 */ /* 0x000fd8000f8ec0ff */
.L_x_48:
[----:B------:R-:W-:Y:S02]  /*2820*/  LEA R0, R8, UR37, 0x3 ;  /* 0x0000002508007c11 */ /* 0x000fe4000f8e18ff */
[----:B------:R-:W-:-:S03]  /*2830*/  SHF.L.U32 R5, R9, 0x1f, RZ ;  /* 0x0000001f09057819 */ /* 0x000fc600000006ff */
[----:B------:R-:W-:Y:S01]  /*2840*/  VIADD R4, R0, 0x110 ;  /* 0x0000011000047836 */ /* 0x000fe20000000000 */
[----:B------:R-:W1:Y:S02]  /*2850*/  SYNCS.PHASECHK.TRANS64.TRYWAIT P0, [R0+URZ+0x100], R5 ;  /* 0x00010005000075a7 */ /* 0x000e6400080011ff */
[----:B-1----:R-:W-:Y:S05]  /*2860*/  @!P0 BRA `(.L_x_45) ;  /* 0x0000004400dc8947 */ /* 0x002fea0003800000 */
.L_x_117:
[----:B------:R-:W-:Y:S01]  /*2870*/  ULEA UR5, UR6, UR37, 0x3 ;  /* 0x0000002506057291 */ /* 0x000fe2000f8e18ff */
[----:B------:R-:W-:Y:S02]  /*2880*/  PRMT R4, RZ, 0x654, R4 ;  /* 0x00000654ff047816 */ /* 0x000fe40000000004 */
[----:B-1----:R-:W-:Y:S01]  /*2890*/  SHF.L.U32 R5, R12, 0x1f, RZ ;  /* 0x0000001f0c057819 */ /* 0x002fe200000006ff */
[----:B------:R-:W-:Y:S01]  /*28a0*/  UIADD3 UR4, UPT, UPT, UR5, 0xa0, URZ ;  /* 0x000000a005047890 */ /* 0x000fe2000fffe0ff */
[----:B------:R1:W-:Y:S05]  /*28b0*/  SYNCS.ARRIVE.TRANS64.RED.A1T0 RZ, [R4+URZ], RZ ;  /* 0x000000ff04ff79a7 */ /* 0x0003ea00081004ff */
[----:B------:R-:W-:Y:S01]  /*28c0*/  IMAD.U32 R7, RZ, RZ, UR4 ;  /* 0x00000004ff077e24 */ /* 0x000fe2000f8e00ff */
[----:B------:R-:W2:Y:S04]  /*28d0*/  SYNCS.PHASECHK.TRANS64.TRYWAIT P0, [UR5+0xb0], R5 ;  /* 0x0000b005ff0075a7 */ /* 0x000ea80008001105 */
[----:B------:R-:W-:Y:S01]  /*28e0*/  PRMT R6, R2, 0x654, R7 ;  /* 0x0000065402067816 */ /* 0x000fe20000000007 */
[----:B-1----:R-:W-:Y:S01]  /*28f0*/  @!P2 IMAD.MOV.U32 R4, RZ, RZ, 0x10 ;  /* 0x00000010ff04a424 */ /* 0x002fe200078e00ff */
[----:B--2---:R-:W-:Y:S06]  /*2900*/  @!P0 BRA `(.L_x_46) ;  /* 0x0000004400c88947 */ /* 0x004fec0003800000 */
.L_x_119:
[----:B------:R-:W-:Y:S01]  /*2910*/  ULEA UR4, UR6, UR37, 0x4 ;  /* 0x0000002506047291 */ /* 0x000fe2000f8e20ff */
[----:B------:R-:W-:Y:S01]  /*2920*/  SEL R3, R6, R3, !P2 ;  /* 0x0000000306037207 */ /* 0x000fe20005000000 */
[----:B------:R-:W-:Y:S01]  /*2930*/  UIADD3 UR5, UPT, UPT, UR5, 0xa0, URZ ;  /* 0x000000a005057890 */ /* 0x000fe2000fffe0ff */
[----:B-1----:R-:W-:Y:S01]  /*2940*/  LEA R0, R11, UR37, 0x3 ;  /* 0x000000250b007c11 */ /* 0x002fe2000f8e18ff */
[----:B------:R-:W-:Y:S01]  /*2950*/  UIADD3 UR4, UPT, UPT, UR4, 0x130, URZ ;  /* 0x0000013004047890 */ /* 0x000fe2000fffe0ff */
[----:B------:R-:W-:Y:S01]  /*2960*/  SHF.L.U32 R5, R10, 0x1f, RZ ;  /* 0x0000001f0a057819 */ /* 0x000fe200000006ff */
[----:B------:R1:W-:Y:S01]  /*2970*/  @!P2 SYNCS.ARRIVE.TRANS64.RED RZ, [R3+URZ], R4 ;  /* 0x0000000403ffa9a7 */ /* 0x0003e200080004ff */
[----:B------:R-:W-:Y:S01]  /*2980*/  UIADD3 UR6, UPT, UPT, UR6, 0x1, URZ ;  /* 0x0000000106067890 */ /* 0x000fe2000fffe0ff */
[----:B------:R-:W-:-:S03]  /*2990*/  VIADD R8, R8, 0x1 ;  /* 0x0000000108087836 */ /* 0x000fc60000000000 */
[----:B------:R-:W-:Y:S02]  /*29a0*/  UISETP.NE.AND UP0, UPT, UR6, 0x2, UPT ;  /* 0x000000020600788c */ /* 0x000fe4000bf05270 */
[----:B------:R-:W-:Y:S06]  /*29b0*/  UGETNEXTWORKID.BROADCAST [UR4], [UR5] ;  /* 0x00000000040073ca */ /* 0x000fec0008000100 */
[----:B------:R-:W-:Y:S01]  /*29c0*/  USEL UR4, URZ, 0x1, UP0 ;  /* 0x00000001ff047887 */ /* 0x000fe20008000000 */
[----:B------:R-:W-:Y:S01]  /*29d0*/  ISETP.NE.AND P0, PT, R8, 0x2, PT ;  /* 0x000000020800780c */ /* 0x000fe20003f05270 */
[----:B------:R-:W-:Y:S01]  /*29e0*/  USEL UR6, UR6, URZ, UP0 ;  /* 0x000000ff06067287 */ /* 0x000fe20008000000 */
[----:B------:R-:W2:Y:S03]  /*29f0*/  SYNCS.PHASECHK.TRANS64.TRYWAIT P1, [R0+URZ+0xa0], R5 ;  /* 0x0000a005000075a7 */ /* 0x000ea600080211ff */
[----:B------:R-:W-:Y:S01]  /*2a00*/  LOP3.LUT R12, R12, UR4, RZ, 0x3c, !PT ;  /* 0x000000040c0c7c12 */ /* 0x000fe2000f8e3cff */
[----:B-12---:R-:W-:Y:S07]  /*2a10*/  @!P1 BRA `(.L_x_47) ;  /* 0x00000044009c9947 */ /* 0x006fee0003800000 */
.L_x_120:
[C---:B------:R-:W-:Y:S01]  /*2a20*/  LEA R4, R11.reuse, UR37, 0x4 ;  /* 0x000000250b047c11 */ /* 0x040fe2000f8e20ff */
[----:B-1----:R-:W-:Y:S01]  /*2a30*/  VIADD R0, R0, 0xb0 ;  /* 0x000000b000007836 */ /* 0x002fe20000000000 */
[----:B------:R-:W-:Y:S01]  /*2a40*/  SEL R8, R8, RZ, P0 ;  /* 0x000000ff08087207 */ /* 0x000fe20000000000 */
[----:B------:R-:W-:-:S03]  /*2a50*/  VIADD R11, R11, 0x1 ;  /* 0x000000010b0b7836 */ /* 0x000fc60000000000 */
[----:B------:R-:W1:Y:S01]  /*2a60*/  LDS.128 R4, [R4+0x130] ;  /* 0x0001300004047984 */ /* 0x000e620000000c00 */
[----:B------:R-:W-:Y:S02]  /*2a70*/  PRMT R0, RZ, 0x654, R0 ;  /* 0x00000654ff007816 */ /* 0x000fe40000000000 */
[C---:B------:R-:W-:Y:S01]  /*2a80*/  ISETP.NE.AND P1, PT, R11.reuse, 0x2, PT ;  /* 0x000000020b00780c */ /* 0x040fe20003f25270 */
[----:B------:R-:W-:Y:S01]  /*2a90*/  @!PT LDS RZ, [RZ] ;  /* 0x00000000fffff984 */ /* 0x000fe20000000800 */
[----:B------:R-:W-:Y:S01]  /*2aa0*/  @!PT LDS RZ, [RZ] ;  /* 0x00000000fffff984 */ /* 0x000fe20000000800 */
[----:B------:R-:W-:Y:S01]  /*2ab0*/  @!PT LDS RZ, [RZ] ;  /* 0x00000000fffff984 */ /* 0x000fe20000000800 */
[----:B------:R-:W-:Y:S01]  /*2ac0*/  @!PT LDS RZ, [RZ] ;  /* 0x00000000fffff984 */ /* 0x000fe20000000800 */
[----:B------:R2:W-:Y:S06]  /*2ad0*/  MEMBAR.ALL.CTA ;  /* 0x0000000000007992 */ /* 0x0005ec0000008000 */
[----:B--2---:R-:W2:Y:S01]  /*2ae0*/  FENCE.VIEW.ASYNC.S ;  /* 0x00000000000073c6 */ /* 0x004ea20000000000 */
[----:B------:R-:W-:Y:S01]  /*2af0*/  SEL R11, R11, RZ, P1 ;  /* 0x000000ff0b0b7207 */ /* 0x000fe20000800000 */
[----:B--2---:R2:W-:Y:S01]  /*2b00*/  SYNCS.ARRIVE.TRANS64.RED.A1T0 RZ, [R0+URZ], RZ ;  /* 0x000000ff00ff79a7 */ /* 0x0045e200081004ff */
[----:B-1----:R-:W-:-:S02]  /*2b10*/  LOP3.LUT P3, RZ, R6, 0x1, RZ, 0xc0, !PT ;  /* 0x0000000106ff7812 */ /* 0x002fc4000786c0ff */
[----:B------:R-:W-:-:S04]  /*2b20*/  SEL R5, RZ, 0x1, P1 ;  /* 0x00000001ff057807 */ /* 0x000fc80000800000 */
[----:B------:R-:W-:Y:S02]  /*2b30*/  LOP3.LUT R10, R10, R5, RZ, 0x3c, !PT ;  /* 0x000000050a0a7212 */ /* 0x000fe400078e3cff */
[----:B--2---:R-:W-:-:S04]  /*2b40*/  SEL R0, RZ, 0x1, P0 ;  /* 0x00000001ff007807 */ /* 0x004fc80000000000 */
[----:B------:R-:W-:Y:S01]  /*2b50*/  LOP3.LUT R9, R9, R0, RZ, 0x3c, !PT ;  /* 0x0000000009097212 */ /* 0x000fe200078e3cff */
[----:B------:R-:W-:Y:S06]  /*2b60*/  @P3 BRA `(.L_x_48) ;  /* 0xfffffffc002c3947 */ /* 0x000fec000383ffff */
[----:B------:R-:W-:Y:S01]  /*2b70*/  ULEA UR5, UR6, UR37, 0x3 ;  /* 0x0000002506057291 */ /* 0x000fe2000f8e18ff */
[----:B------:R-:W-:-:S08]  /*2b80*/  SHF.L.U32 R3, R12, 0x1f, RZ ;  /* 0x0000001f0c037819 */ /* 0x000fd000000006ff */
[----:B------:R-:W1:Y:S02]  /*2b90*/  SYNCS.PHASECHK.TRANS64 P0, [UR5+0xb0], R3 ;  /* 0x0000b003ff0075a7 */ /* 0x000e640008001005 */
[----:B-1----:R-:W-:Y:S05]  /*2ba0*/  @P0 BRA `(.L_x_49) ;  /* 0x0000000000080947 */ /* 0x002fea0003800000 */
[----:B------:R-:W1:Y:S02]  /*2bb0*/  SYNCS.PHASECHK.TRANS64.TRYWAIT P0, [UR5+0xb0], R3 ;  /* 0x0000b003ff0075a7 */ /* 0x000e640008001105 */
[----:B-1----:R-:W-:Y:S05]  /*2bc0*/  @!P0 BRA `(.L_x_50) ;  /* 0x0000004400448947 */ /* 0x002fea0003800000 */
.L_x_49:
[----:B------:R-:W-:-:S04]  /*2bd0*/  UIADD3 UR4, UPT, UPT, UR6, 0x1, URZ ;  /* 0x0000000106047890 */ /* 0x000fc8000fffe0ff */
[----:B------:R-:W-:-:S04]  /*2be0*/  UISETP.NE.AND UP0, UPT, UR4, 0x2, UPT ;  /* 0x000000020400788c */ /* 0x000fc8000bf05270 */
[----:B------:R-:W-:Y:S02]  /*2bf0*/  USEL UR7, URZ, 0x1, UP0 ;  /* 0x00000001ff077887 */ /* 0x000fe40008000000 */
[----:B------:R-:W-:-:S04]  /*2c00*/  USEL UR4, UR4, URZ, UP0 ;  /* 0x000000ff04047287 */ /* 0x000fc80008000000 */
[----:B------:R-:W-:Y:S01]  /*2c10*/  ULEA UR4, UR4, UR37, 0x3 ;  /* 0x0000002504047291 */ /* 0x000fe2000f8e18ff */
[----:B-1----:R-:W-:-:S04]  /*2c20*/  LOP3.LUT R3, R12, UR7, RZ, 0x3c, !PT ;  /* 0x000000070c037c12 */ /* 0x002fc8000f8e3cff */
[----:B------:R-:W-:-:S04]  /*2c30*/  SHF.L.U32 R0, R3, 0x1f, RZ ;  /* 0x0000001f03007819 */ /* 0x000fc800000006ff */
[----:B------:R-:W1:Y:S02]  /*2c40*/  SYNCS.PHASECHK.TRANS64 P0, [UR4+0xb0], R0 ;  /* 0x0000b000ff0075a7 */ /* 0x000e640008001004 */
[----:B-1----:R-:W-:Y:S05]  /*2c50*/  @P0 EXIT ;  /* 0x000000000000094d */ /* 0x002fea0003800000 */
[----:B------:R-:W-:Y:S02]  /*2c60*/  SHF.L.U32 R3, R3, 0x1f, RZ ;  /* 0x0000001f03037819 */ /* 0x000fe400000006ff */
[----:B------:R-:W-:-:S07]  /*2c70*/  MOV R0, UR4 ;  /* 0x0000000400007c02 */ /* 0x000fce0008000f00 */
.L_x_51:
[----:B-1----:R1:W2:Y:S02]  /*2c80*/  SYNCS.PHASECHK.TRANS64.TRYWAIT P0, [R0+URZ+0xb0], R3 ;  /* 0x0000b003000075a7 */ /* 0x0022a400080011ff */
[----:B--2---:R-:W-:Y:S05]  /*2c90*/  @!P0 NANOSLEEP.SYNCS 0x989680 ;  /* 0x009896800000895d */ /* 0x004fea0003900000 */
[----:B------:R-:W2:Y:S02]  /*2ca0*/  @!P0 SYNCS.PHASECHK.TRANS64 P0, [R0+URZ+0xb0], R3 ;  /* 0x0000b003000085a7 */ /* 0x000ea400080010ff */
[----:B--2---:R-:W-:Y:S05]  /*2cb0*/  @P0 EXIT ;  /* 0x000000000000094d */ /* 0x004fea0003800000 */
[----:B------:R-:W-:Y:S05]  /*2cc0*/  BRA `(.L_x_51) ;  /* 0xfffffffc00ec7947 */ /* 0x000fea000383ffff */
.L_x_44:
[----:B------:R-:W-:-:S09]  /*2cd0*/  UISETP.NE.AND UP1, UPT, UR8, URZ, UPT ;  /* 0x000000ff0800728c */ /* 0x000fd2000bf25270 */
[----:B------:R-:W-:Y:S05]  /*2ce0*/  BRA.U UP1, `(.L_x_52) ;  /* 0x0000000d01ac7547 */ /* 0x000fea000b800000 */
[----:B------:R-:W-:Y:S01]  /*2cf0*/  UMOV UR4, 0x40 ;  /* 0x0000004000047882 */ /* 0x000fe20000000000 */
[----:B------:R-:W-:Y:S01]  /*2d00*/  NOP ;  /* 0x0000000000007918 */ /* 0x000fe20000000000 */
[----:B------:R-:W-:Y:S01]  /*2d10*/  ULEA UR4, UR37, UR4, 0x18 ;  /* 0x0000000425047291 */ /* 0x000fe2000f8ec0ff */
[----:B------:R-:W-:Y:S02]  /*2d20*/  UMOV UR5, 0x400 ;  /* 0x0000040000057882 */ /* 0x000fe40000000000 */
[----:B------:R-:W-:-:S06]  /*2d30*/  ULEA UR37, UR37, UR5, 0x18 ;  /* 0x0000000525257291 */ /* 0x000fcc000f8ec0ff */
[----:B------:R-:W1:Y:S02]  /*2d40*/  LDS.U8 R0, [UR4+0x1c] ;  /* 0x00001c04ff007984 */ /* 0x000e640008000000 */
[----:B-1----:R-:W-:-:S13]  /*2d50*/  ISETP.NE.AND P0, PT, R0, RZ, PT ;  /* 0x000000ff0000720c */ /* 0x002fda0003f05270 */
[----:B------:R-:W-:Y:S05]  /*2d60*/  @P0 BRA `(.L_x_53) ;  /* 0x0000000000580947 */ /* 0x000fea0003800000 */
[----:B------:R-:W-:-:S13]  /*2d70*/  ELECT P0, URZ, PT ;  /* 0x0000000000ff782f */ /* 0x000fda0003800000 */
[----:B------:R-:W-:Y:S05]  /*2d80*/  @!P0 BRA `(.L_x_54) ;  /* 0x0000000000608947 */ /* 0x000fea0003800000 */
[----:B------:R-:W-:Y:S01]  /*2d90*/  UMOV UR5, 0x10 ;  /* 0x0000001000057882 */ /* 0x000fe20000000000 */
[----:B------:R-:W-:Y:S01]  /*2da0*/  HFMA2 R0, -RZ, RZ, 0, 5.9604644775390625e-08 ;  /* 0x00000001ff007431 */ /* 0x000fe200000001ff */
[----:B------:R-:W-:-:S03]  /*2db0*/  MOV R2, 0xffff ;  /* 0x0000ffff00027802 */ /* 0x000fc60000000f00 */
[----:B------:R-:W-:Y:S04]  /*2dc0*/  DEPBAR.LE SB1, 0x36 ;  /* 0x00009d800000791a */ /* 0x000fe80000000000 */
[----:B------:R-:W1:Y:S02]  /*2dd0*/  UTCATOMSWS.FIND_AND_SET.ALIGN UP0, UR5, UR5 ;  /* 0x00000005000575e3 */ /* 0x000e640008000800 */
[----:B-1----:R-:W-:Y:S01]  /*2de0*/  MOV R3, UR5 ;  /* 0x0000000500037c02 */ /* 0x002fe20008000f00 */
[----:B------:R-:W-:Y:S06]  /*2df0*/  BRA.U UP0, `(.L_x_55) ;  /* 0x0000000100187547 */ /* 0x000fec000b800000 */
.L_x_56:
[----:B------:R-:W-:Y:S05]  /*2e00*/  NANOSLEEP 0x64 ;  /* 0x000000640000795d */ /* 0x000fea0003800000 */
[----:B------:R-:W-:-:S05]  /*2e10*/  UMOV UR5, 0x10 ;  /* 0x0000001000057882 */ /* 0x000fca0000000000 */
[----:B------:R-:W-:Y:S04]  /*2e20*/  DEPBAR.LE SB1, 0x36 ;  /* 0x00009d800000791a */ /* 0x000fe80000000000 */
[----:B------:R-:W1:Y:S02]  /*2e30*/  UTCATOMSWS.FIND_AND_SET.ALIGN UP0, UR5, UR5 ;  /* 0x00000005000575e3 */ /* 0x000e640008000800 */
[----:B-1----:R-:W-:Y:S01]  /*2e40*/  MOV R3, UR5 ;  /* 0x0000000500037c02 */ /* 0x002fe20008000f00 */
[----:B------:R-:W-:Y:S05]  /*2e50*/  BRA.U !UP0, `(.L_x_56) ;  /* 0xfffffffd08e87547 */ /* 0x000fea000b83ffff */
.L_x_55:
[-C--:B------:R-:W-:Y:S02]  /*2e60*/  SHF.L.U32 R2, R2, R3.reuse, RZ ;  /* 0x0000000302027219 */ /* 0x080fe400000006ff */
[----:B------:R-:W-:Y:S01]  /*2e70*/  SHF.L.U32 R0, R0, R3, RZ ;  /* 0x0000000300007219 */ /* 0x000fe200000006ff */
[----:B------:R-:W-:Y:S02]  /*2e80*/  IMAD.SHL.U32 R3, R3, 0x20, RZ ;  /* 0x0000002003037824 */ /* 0x000fe400078e00ff */
[----:B------:R1:W-:Y:S04]  /*2e90*/  ATOMS.OR RZ, [UR4+0x14], R2 ;  /* 0x00001402ffff798c */ /* 0x0003e8000b000004 */
[----:B------:R1:W-:Y:S04]  /*2ea0*/  ATOMS.OR RZ, [UR4+0x18], R0 ;  /* 0x00001800ffff798c */ /* 0x0003e8000b000004 */
[----:B------:R1:W-:Y:S01]  /*2eb0*/  STS [UR37+0x150], R3 ;  /* 0x00015003ff007988 */ /* 0x0003e20008000825 */
[----:B------:R-:W-:Y:S05]  /*2ec0*/  BRA `(.L_x_54) ;  /* 0x0000000000107947 */ /* 0x000fea0003800000 */
.L_x_53:
[----:B------:R-:W-:Y:S02]  /*2ed0*/  MOV R0, 0xffffffff ;  /* 0xffffffff00007802 */ /* 0x000fe40000000f00 */
[----:B------:R-:W-:-:S03]  /*2ee0*/  MOV R2, 0x2f10 ;  /* 0x00002f1000027802 */ /* 0x000fc60000000f00 */
[----:B------:R1:W-:Y:S04]  /*2ef0*/  STS [UR37+0x150], R0 ;  /* 0x00015000ff007988 */ /* 0x0003e80008000825 */
[----:B-1-3-5:R-:W-:Y:S05]  /*2f00*/  CALL.REL.NOINC `($__internal_1_$__cuda_sm10x_tcgen05_guardrail_trap_phase_invalid_during_alloc) ;  /* 0x0000004400c07944 */ /* 0x02afea0003c00000 */
.L_x_54:
[----:B------:R-:W-:Y:S05]  /*2f10*/  WARPSYNC.ALL ;  /* 0x0000000000007948 */ /* 0x000fea0003800000 */
[----:B------:R-:W2:Y:S01]  /*2f20*/  S2UR UR5, SR_CgaCtaId ;  /* 0x00000000000579c3 */ /* 0x000ea20000008800 */
[----:B------:R-:W-:Y:S01]  /*2f30*/  UMOV UR4, 0x400 ;  /* 0x0000040000047882 */ /* 0x000fe20000000000 */
[----:B------:R-:W-:-:S06]  /*2f40*/  NOP ;  /* 0x0000000000007918 */ /* 0x000fcc0000000000 */
[----:B------:R-:W-:Y:S06]  /*2f50*/  BAR.ARV 0x6, 0xa0 ;  /* 0x0182800000007b1d */ /* 0x000fec0000002000 */
[----:B------:R-:W4:Y:S01]  /*2f60*/  LDCU UR7, c[0x0][0x38c] ;  /* 0x00007180ff0777ac */ /* 0x000f220008000800 */
[----:B------:R-:W-:Y:S01]  /*2f70*/  IMAD.MOV.U32 R11, RZ, RZ, 0x1 ;  /* 0x00000001ff0b7424 */ /* 0x000fe200078e00ff */
[----:B------:R-:W-:Y:S01]  /*2f80*/  CS2R R8, SRZ ;  /* 0x0000000000087805 */ /* 0x000fe2000001ff00 */
[----:B------:R-:W-:Y:S01]  /*2f90*/  IMAD.MOV.U32 R10, RZ, RZ, RZ ;  /* 0x000000ffff0a7224 */ /* 0x000fe200078e00ff */
[----:B------:R-:W3:Y:S01]  /*2fa0*/  LDCU UR6, c[0x0][0x38c] ;  /* 0x00007180ff0677ac */ /* 0x000ee20008000800 */
[----:B------:R-:W-:Y:S01]  /*2fb0*/  UMOV UR13, URZ ;  /* 0x000000ff000d7c82 */ /* 0x000fe20008000000 */
[----:B------:R-:W-:Y:S01]  /*2fc0*/  UMOV UR12, URZ ;  /* 0x000000ff000c7c82 */ /* 0x000fe20008000000 */
[----:B--2---:R-:W-:Y:S01]  /*2fd0*/  ULEA UR5, UR5, UR4, 0x18 ;  /* 0x0000000405057291 */ /* 0x004fe2000f8ec0ff */
[----:B------:R-:W-:Y:S01]  /*2fe0*/  UMOV UR24, 0x0 ;  /* 0x0000000000187882 */ /* 0x000fe20000000000 */
[----:B------:R-:W-:-:S02]  /*2ff0*/  UMOV UR25, 0x8118410 ;  /* 0x0811841000197882 */ /* 0x000fc40000000000 */
[----:B------:R-:W-:Y:S02]  /*3000*/  UIADD3 UR15, UPT, UPT, UR5, 0x4400, URZ ;  /* 0x00004400050f7890 */ /* 0x000fe4000fffe0ff */
[----:B------:R-:W-:Y:S02]  /*3010*/  UIADD3 UR14, UPT, UPT, UR5, 0x24400, URZ ;  /* 0x00024400050e7890 */ /* 0x000fe4000fffe0ff */
[----:B----4-:R-:W-:Y:S01]  /*3020*/  UIADD3 UR7, UPT, UPT, UR7, 0x7f, URZ ;  /* 0x0000007f07077890 */ /* 0x010fe2000fffe0ff */
[----:B-1----:R-:W1:Y:S01]  /*3030*/  LDS R0, [UR5+0x150] ;  /* 0x00015005ff007984 */ /* 0x002e620008000800 */
[----:B------:R-:W-:Y:S02]  /*3040*/  USHF.R.U32.HI UR15, URZ, 0x4, UR15 ;  /* 0x00000004ff0f7899 */ /* 0x000fe4000801160f */
[----:B------:R-:W-:Y:S02]  /*3050*/  USHF.R.S32.HI UR4, URZ, 0x1f, UR7 ;  /* 0x0000001fff047899 */ /* 0x000fe40008011407 */
[----:B------:R-:W-:-:S02]  /*3060*/  USHF.R.U32.HI UR14, URZ, 0x4, UR14 ;  /* 0x00000004ff0e7899 */ /* 0x000fc4000801160e */
[----:B------:R-:W-:Y:S01]  /*3070*/  ULEA.HI UR4, UR4, UR7, URZ, 0x7 ;  /* 0x0000000704047291 */ /* 0x000fe2000f8f38ff */
[----:B------:R-:W-:Y:S01]  /*3080*/  UMOV UR22, 0x0 ;  /* 0x0000000000167882 */ /* 0x000fe20000000000 */
[----:B------:R-:W-:Y:S02]  /*3090*/  UMOV UR23, 0x8118410 ;  /* 0x0811841000177882 */ /* 0x000fe40000000000 */
[----:B------:R-:W-:Y:S02]  /*30a0*/  USHF.R.S32.HI UR4, URZ, 0x7, UR4 ;  /* 0x00000007ff047899 */ /* 0x000fe40008011404 */
[----:B------:R-:W-:Y:S02]  /*30b0*/  ULOP3.LUT UR15, UR15, 0x3fff, URZ, 0xc0, !UPT ;  /* 0x00003fff0f0f7892 */ /* 0x000fe4000f8ec0ff */
[----:B------:R-:W-:Y:S02]  /*30c0*/  UISETP.LT.AND UP0, UPT, UR4, 0x1, UPT ;  /* 0x000000010400788c */ /* 0x000fe4000bf01270 */
[----:B------:R-:W-:-:S02]  /*30d0*/  ULOP3.LUT UR14, UR14, 0x3fff, URZ, 0xc0, !UPT ;  /* 0x00003fff0e0e7892 */ /* 0x000fc4000f8ec0ff */
[----:B------:R-:W-:Y:S02]  /*30e0*/  USEL UR9, UR4, 0x1, !UP0 ;  /* 0x0000000104097887 */ /* 0x000fe4000c000000 */
[----:B---3--:R-:W-:Y:S02]  /*30f0*/  UISETP.GE.AND UP3, UPT, UR6, 0x1, UPT ;  /* 0x000000010600788c */ /* 0x008fe4000bf66270 */
[----:B------:R-:W-:Y:S01]  /*3100*/  UIADD3 UR9, UPT, UPT, -UR9, URZ, URZ ;  /* 0x000000ff09097290 */ /* 0x000fe2000fffe1ff */
[----:B------:R-:W-:Y:S01]  /*3110*/  UMOV UR20, 0x0 ;  /* 0x0000000000147882 */ /* 0x000fe20000000000 */
[----:B------:R-:W-:Y:S01]  /*3120*/  UMOV UR21, 0x8118410 ;  /* 0x0811841000157882 */ /* 0x000fe20000000000 */
[----:B------:R-:W-:Y:S01]  /*3130*/  UMOV UR18, 0x0 ;  /* 0x0000000000127882 */ /* 0x000fe20000000000 */
[----:B------:R-:W-:Y:S01]  /*3140*/  UMOV UR19, 0x8118410 ;  /* 0x0811841000137882 */ /* 0x000fe20000000000 */
[----:B-1----:R-:W-:-:S15]  /*3150*/  R2UR UR16, R0 ;  /* 0x00000000001072ca */ /* 0x002fde00000e0000 */
.L_x_63:
[----:B------:R-:W-:Y:S02]  /*3160*/  LEA R0, R10, UR5, 0x3 ;  /* 0x000000050a007c11 */ /* 0x000fe4000f8e18ff */
[----:B------:R-:W-:Y:S02]  /*3170*/  SHF.L.U32 R5, R9, 0x1f, RZ ;  /* 0x0000001f09057819 */ /* 0x000fe400000006ff */
[----:B------:R-:W-:Y:S01]  /*3180*/  PLOP3.LUT P0, PT, PT, PT, UP3, 0x80, 0x8 ;  /* 0x000000000008781c */ /* 0x000fe20003f0f038 */
[----:B------:R-:W-:Y:S01]  /*3190*/  VIADD R3, R0, 0xb0 ;  /* 0x000000b000037836 */ /* 0x000fe20000000000 */
[----:B-1----:R-:W1:Y:S02]  /*31a0*/  SYNCS.PHASECHK.TRANS64.TRYWAIT P1, [R0+URZ+0xa0], R5 ;  /* 0x0000a005000075a7 */ /* 0x002e6400080211ff */
[----:B-1-3--:R-:W-:Y:S09]  /*31b0*/  @!P1 BRA `(.L_x_57) ;  /* 0x0000003c00e09947 */ /* 0x00aff20003800000 */
.L_x_122:
[----:B------:R-:W-:Y:S01]  /*31c0*/  LEA R4, R10, UR5, 0x4 ;  /* 0x000000050a047c11 */ /* 0x000fe2000f8e20ff */
[----:B------:R-:W-:Y:S01]  /*31d0*/  @UP3 ULEA UR6, UR12, UR5, 0x3 ;  /* 0x000000050c063291 */ /* 0x000fe2000f8e18ff */
[----:B------:R-:W-:Y:S01]  /*31e0*/  PLOP3.LUT P2, PT, PT, PT, PT, 0x80, 0x8 ;  /* 0x000000000008781c */ /* 0x000fe20003f4f070 */
[----:B------:R-:W-:Y:S01]  /*31f0*/  ULEA UR7, UR13, UR5, 0x3 ;  /* 0x000000050d077291 */ /* 0x000fe2000f8e18ff */
[----:B------:R-:W-:Y:S01]  /*3200*/  PRMT R3, RZ, 0x654, R3 ;  /* 0x00000654ff037816 */ /* 0x000fe20000000003 */
[----:B------:R-:W-:Y:S01]  /*3210*/  ULEA UR8, UR13, UR16, 0x6 ;  /* 0x000000100d087291 */ /* 0x000fe2000f8e30ff */
[----:B-1----:R-:W1:Y:S01]  /*3220*/  LDS.128 R4, [R4+0x130] ;  /* 0x0001300004047984 */ /* 0x002e620000000c00 */
[----:B------:R-:W-:Y:S02]  /*3230*/  @P0 SHF.L.U32 R2, R8, 0x1f, RZ ;  /* 0x0000001f08020819 */ /* 0x000fe400000006ff */
[----:B------:R-:W-:Y:S01]  /*3240*/  SHF.L.U32 R0, R11, 0x1f, RZ ;  /* 0x0000001f0b007819 */ /* 0x000fe200000006ff */
[----:B------:R-:W-:Y:S01]  /*3250*/  @!PT LDS RZ, [RZ] ;  /* 0x00000000fffff984 */ /* 0x000fe20000000800 */
[----:B------:R-:W-:Y:S01]  /*3260*/  @!PT LDS RZ, [RZ] ;  /* 0x00000000fffff984 */ /* 0x000fe20000000800 */
[----:B------:R-:W-:Y:S01]  /*3270*/  @!PT LDS RZ, [RZ] ;  /* 0x00000000fffff984 */ /* 0x000fe20000000800 */
[----:B------:R-:W-:Y:S01]  /*3280*/  @!PT LDS RZ, [RZ] ;  /* 0x00000000fffff984 */ /* 0x000fe20000000800 */
[----:B------:R2:W-:Y:S06]  /*3290*/  MEMBAR.ALL.CTA ;  /* 0x0000000000007992 */ /* 0x0005ec0000008000 */
[----:B--2---:R-:W2:Y:S02]  /*32a0*/  FENCE.VIEW.ASYNC.S ;  /* 0x00000000000073c6 */ /* 0x004ea40000000000 */
[----:B--2---:R2:W-:Y:S01]  /*32b0*/  SYNCS.ARRIVE.TRANS64.RED.A1T0 RZ, [R3+URZ], RZ ;  /* 0x000000ff03ff79a7 */ /* 0x0045e200081004ff */
[----:B------:R2:W3:Y:S01]  /*32c0*/  @P0 SYNCS.PHASECHK.TRANS64.TRYWAIT P2, [UR6], R2 ;  /* 0x00000002ff0005a7 */ /* 0x0004e20008041106 */
[----:B-1----:R-:W-:Y:S01]  /*32d0*/  LOP3.LUT P1, RZ, R6, 0x1, RZ, 0xc0, !PT ;  /* 0x0000000106ff7812 */ /* 0x002fe2000782c0ff */
[----:B------:R-:W1:Y:S02]  /*32e0*/  SYNCS.PHASECHK.TRANS64.TRYWAIT P0, [UR7+0xe0], R0 ;  /* 0x0000e000ff0075a7 */ /* 0x000e640008001107 */
[----:B-123--:R-:W-:Y:S10]  /*32f0*/  @!P0 BRA `(.L_x_58) ;  /* 0x0000003c00a48947 */ /* 0x00eff40003800000 */
.L_x_124:
[----:B------:R-:W-:Y:S01]  /*3300*/  IADD3 R10, PT, PT, R10, 0x1, RZ ;  /* 0x000000010a0a7810 */ /* 0x000fe20007ffe0ff */
[----:B------:R-:W-:Y:S06]  /*3310*/  BRA.U !UP3, `(.L_x_59) ;  /* 0x000000010bc07547 */ /* 0x000fec000b800000 */
[----:B------:R-:W-:Y:S01]  /*3320*/  UPLOP3.LUT UP4, UPT, UPT, UPT, UPT, 0x40, 0x4 ;  /* 0x000000000004789c */ /* 0x000fe20003f8e870 */
[----:B------:R-:W-:Y:S01]  /*3330*/  UMOV UR11, UR9 ;  /* 0x00000009000b7c82 */ /* 0x000fe20008000000 */
[----:B------:R-:W-:Y:S01]  /*3340*/  UMOV UR10, UR4 ;  /* 0x00000004000a7c82 */ /* 0x000fe20008000000 */
[----:B------:R-:W-:-:S08]  /*3350*/  UMOV UR17, UR12 ;  /* 0x0000000c00117c82 */ /* 0x000fd00008000000 */
.L_x_62:
[----:B------:R-:W-:Y:S02]  /*3360*/  UIADD3 UR11, UPT, UPT, UR11, 0x1, URZ ;  /* 0x000000010b0b7890 */ /* 0x000fe4000fffe0ff */
[----:B--2---:R-:W-:Y:S02]  /*3370*/  ULEA UR6, UR17, UR5, 0x3 ;  /* 0x0000000511067291 */ /* 0x004fe4000f8e18ff */
[----:B------:R-:W-:Y:S01]  /*3380*/  UISETP.NE.AND UP0, UPT, UR11, URZ, UPT ;  /* 0x000000ff0b00728c */ /* 0x000fe2000bf05270 */
[----:B---3--:R-:W-:Y:S10]  /*3390*/  @P2 BRA `(.L_x_60) ;  /* 0x00000000000c2947 */ /* 0x008ff40003800000 */
[----:B-1----:R-:W-:Y:S04]  /*33a0*/  SHF.L.U32 R3, R8, 0x1f, RZ ;  /* 0x0000001f08037819 */ /* 0x002fe800000006ff */
[----:B------:R-:W1:Y:S02]  /*33b0*/  SYNCS.PHASECHK.TRANS64.TRYWAIT P0, [UR6], R3 ;  /* 0x00000003ff0075a7 */ /* 0x000e640008001106 */
[----:B-1----:R-:W-:Y:S05]  /*33c0*/  @!P0 BRA `(.L_x_61) ;  /* 0x0000003c00888947 */ /* 0x002fea0003800000 */
.L_x_60:
[----:B------:R-:W-:Y:S01]  /*33d0*/  UISETP.NE.AND UP1, UPT, UR10, 0x1, UPT ;  /* 0x000000010a00788c */ /* 0x000fe2000bf25270 */
[----:B------:R-:W-:Y:S01]  /*33e0*/  PLOP3.LUT P2, PT, PT, PT, PT, 0x80, 0x8 ;  /* 0x000000000008781c */ /* 0x000fe20003f4f070 */
[----:B------:R-:W-:Y:S02]  /*33f0*/  UIADD3 UR12, UPT, UPT, UR17, 0x1, URZ ;  /* 0x00000001110c7890 */ /* 0x000fe4000fffe0ff */
[----:B------:R-:W-:Y:S02]  /*3400*/  ULEA UR28, UR17, UR14, 0x9 ;  /* 0x0000000e111c7291 */ /* 0x000fe4000f8e48ff */
[----:B------:R-:W-:Y:S01]  /*3410*/  UISETP.NE.AND UP2, UPT, UR12, 0x8, UPT ;  /* 0x000000080c00788c */ /* 0x000fe2000bf45270 */
[----:B------:R-:W-:Y:S01]  /*3420*/  PLOP3.LUT P0, PT, PT, PT, UP1, 0x80, 0x8 ;  /* 0x000000000008781c */ /* 0x000fe20003f0f018 */
[----:B------:R-:W-:Y:S02]  /*3430*/  UIADD3 UR40, UPT, UPT, UR28, 0x80, URZ ;  /* 0x000000801c287890 */ /* 0x000fe4000fffe0ff */
[----:B------:R-:W-:Y:S02]  /*3440*/  USEL UR27, URZ, 0x1, UP2 ;  /* 0x00000001ff1b7887 */ /* 0x000fe40009000000 */
[----:B------:R-:W-:Y:S02]  /*3450*/  USEL UR12, UR12, URZ, UP2 ;  /* 0x000000ff0c0c7287 */ /* 0x000fe40009000000 */
[----:B------:R-:W-:Y:S02]  /*3460*/  UIADD3 UR36, UPT, UPT, UR28, 0x100, URZ ;  /* 0x000001001c247890 */ /* 0x000fe4000fffe0ff */
[----:B------:R-:W-:Y:S01]  /*3470*/  @UP1 ULEA UR26, UR12, UR5, 0x3 ;  /* 0x000000050c1a1291 */ /* 0x000fe2000f8e18ff */
[----:B------:R-:W-:Y:S01]  /*3480*/  LOP3.LUT R8, R8, UR27, RZ, 0x3c, !PT ;  /* 0x0000001b08087c12 */ /* 0x000fe2000f8e3cff */
[----:B------:R-:W-:Y:S02]  /*3490*/  UIADD3 UR32, UPT, UPT, UR28, 0x180, URZ ;  /* 0x000001801c207890 */ /* 0x000fe4000fffe0ff */
[----:B------:R-:W-:Y:S01]  /*34a0*/  UIADD3 UR6, UPT, UPT, UR6, 0x40, URZ ;  /* 0x0000004006067890 */ /* 0x000fe2000fffe0ff */
[----:B-1----:R-:W-:Y:S01]  /*34b0*/  @P0 SHF.L.U32 R0, R8, 0x1f, RZ ;  /* 0x0000001f08000819 */ /* 0x002fe200000006ff */
[----:B------:R-:W-:Y:S01]  /*34c0*/  UIADD3 UR10, UPT, UPT, UR10, -0x1, URZ ;  /* 0xffffffff0a0a7890 */ /* 0x000fe2000fffe0ff */
[----:B------:R-:W-:Y:S02]  /*34d0*/  UMOV UR29, 0x80004020 ;  /* 0x80004020001d7882 */ /* 0x000fe40000000000 */
[----:B------:R2:W3:Y:S01]  /*34e0*/  @P0 SYNCS.PHASECHK.TRANS64.TRYWAIT P2, [UR26], R0 ;  /* 0x00000000ff0005a7 */ /* 0x0004e2000804111a */
[----:B------:R-:W-:Y:S01]  /*34f0*/  ULEA UR26, UR17, UR15, 0xa ;  /* 0x0000000f111a7291 */ /* 0x000fe2000f8e50ff */
[----:B------:R-:W-:Y:S01]  /*3500*/  UMOV UR27, 0x40004040 ;  /* 0x40004040001b7882 */ /* 0x000fe20000000000 */
[----:B------:R-:W-:Y:S02]  /*3510*/  UMOV UR41, 0x80004020 ;  /* 0x8000402000297882 */ /* 0x000fe40000000000 */
[----:B------:R-:W-:Y:S02]  /*3520*/  UIADD3 UR38, UPT, UPT, UR26, 0x100, URZ ;  /* 0x000001001a267890 */ /* 0x000fe4000fffe0ff */
[----:B------:R-:W-:Y:S02]  /*3530*/  UIADD3 UR34, UPT, UPT, UR26, 0x200, URZ ;  /* 0x000002001a227890 */ /* 0x000fe4000fffe0ff */
[----:B------:R-:W-:Y:S01]  /*3540*/  UIADD3 UR30, UPT, UPT, UR26, 0x300, URZ ;  /* 0x000003001a1e7890 */ /* 0x000fe2000fffe0ff */
[----:B------:R2:W-:Y:S01]  /*3550*/  UTCQMMA gdesc[UR26], gdesc[UR28], tmem[UR8], tmem[UR24], idesc[UR25], UP4 ;  /* 0x00ff181c1a0075ea */ /* 0x0005e2000a000308 */
[----:B------:R-:W-:Y:S01]  /*3560*/  UPLOP3.LUT UP4, UPT, UPT, UPT, UPT, 0x80, 0x8 ;  /* 0x000000000008789c */ /* 0x000fe20003f8f070 */
[----:B------:R-:W-:Y:S01]  /*3570*/  UMOV UR39, 0x40004040 ;  /* 0x4000404000277882 */ /* 0x000fe20000000000 */
[----:B------:R-:W-:Y:S01]  /*3580*/  UMOV UR37, 0x80004020 ;  /* 0x8000402000257882 */ /* 0x000fe20000000000 */
[----:B------:R2:W-:Y:S01]  /*3590*/  UTCQMMA gdesc[UR38], gdesc[UR40], tmem[UR8], tmem[UR22], idesc[UR23], UPT ;  /* 0x00ff1628260075ea */ /* 0x0005e2000b800308 */
[----:B------:R-:W-:Y:S01]  /*35a0*/  UMOV UR35, 0x40004040 ;  /* 0x4000404000237882 */ /* 0x000fe20000000000 */
[----:B------:R-:W-:Y:S01]  /*35b0*/  UMOV UR33, 0x80004020 ;  /* 0x8000402000217882 */ /* 0x000fe20000000000 */
[----:B------:R-:W-:Y:S01]  /*35c0*/  UMOV UR31, 0x40004040 ;  /* 0x40004040001f7882 */ /* 0x000fe20000000000 */
[----:B------:R2:W-:Y:S01]  /*35d0*/  UTCQMMA gdesc[UR34], gdesc[UR36], tmem[UR8], tmem[UR20], idesc[UR21], UPT ;  /* 0x00ff1424220075ea */ /* 0x0005e2000b800308 */
[----:B------:R2:W-:Y:S01]  /*35e0*/  UTCQMMA gdesc[UR30], gdesc[UR32], tmem[UR8], tmem[UR18], idesc[UR19], UPT ;  /* 0x00ff12201e0075ea */ /* 0x0005e2000b800308 */
[----:B------:R2:W-:Y:S01]  /*35f0*/  UTCBAR [UR6], URZ ;  /* 0x000000ff060073e9 */ /* 0x0005e200080000ff */
[----:B------:R-:W-:Y:S01]  /*3600*/  UMOV UR17, UR12 ;  /* 0x0000000c00117c82 */ /* 0x000fe20008000000 */
[----:B------:R-:W-:Y:S05]  /*3610*/  BRA.U UP0, `(.L_x_62) ;  /* 0xfffffffd00507547 */ /* 0x000fea000b83ffff */
.L_x_59:
[----:B------:R-:W-:Y:S01]  /*3620*/  UIADD3 UR13, UPT, UPT, UR13, 0x1, URZ ;  /* 0x000000010d0d7890 */ /* 0x000fe2000fffe0ff */
[C---:B------:R-:W-:Y:S01]  /*3630*/  ISETP.NE.AND P0, PT, R10.reuse, 0x2, PT ;  /* 0x000000020a00780c */ /* 0x040fe20003f05270 */
[----:B------:R-:W-:Y:S02]  /*3640*/  UIADD3 UR7, UPT, UPT, UR7, 0xc0, URZ ;  /* 0x000000c007077890 */ /* 0x000fe4000fffe0ff */
[----:B------:R-:W-:Y:S01]  /*3650*/  UISETP.NE.AND UP0, UPT, UR13, 0x4, UPT ;  /* 0x000000040d00788c */ /* 0x000fe2000bf05270 */
[----:B-12---:R-:W-:Y:S02]  /*3660*/  SEL R0, RZ, 0x1, P0 ;  /* 0x00000001ff007807 */ /* 0x006fe40000000000 */
[----:B------:R-:W-:Y:S01]  /*3670*/  SEL R10, R10, RZ, P0 ;  /* 0x000000ff0a0a7207 */ /* 0x000fe20000000000 */
[----:B------:R-:W-:Y:S01]  /*3680*/  USEL UR6, URZ, 0x1, UP0 ;  /* 0x00000001ff067887 */ /* 0x000fe20008000000 */
[----:B------:R-:W-:Y:S01]  /*3690*/  LOP3.LUT R9, R9, R0, RZ, 0x3c, !PT ;  /* 0x0000000009097212 */ /* 0x000fe200078e3cff */
[----:B------:R-:W-:Y:S01]  /*36a0*/  USEL UR13, UR13, URZ, UP0 ;  /* 0x000000ff0d0d7287 */ /* 0x000fe20008000000 */
[----:B------:R1:W-:Y:S03]  /*36b0*/  UTCBAR [UR7], URZ ;  /* 0x000000ff070073e9 */ /* 0x0003e600080000ff */
[----:B------:R-:W-:Y:S01]  /*36c0*/  LOP3.LUT R11, R11, UR6, RZ, 0x3c, !PT ;  /* 0x000000060b0b7c12 */ /* 0x000fe2000f8e3cff */
[----:B------:R-:W-:Y:S07]  /*36d0*/  @P1 BRA `(.L_x_63) ;  /* 0xfffffff800a01947 */ /* 0x000fee000383ffff */
[----:B------:R-:W2:Y:S01]  /*36e0*/  S2UR UR4, SR_CgaCtaId ;  /* 0x00000000000479c3 */ /* 0x000ea20000008800 */
[----:B------:R-:W-:Y:S01]  /*36f0*/  ELECT P0, URZ, PT ;  /* 0x0000000000ff782f */ /* 0x000fe20003800000 */
[----:B------:R-:W-:Y:S01]  /*3700*/  IMAD.MOV.U32 R0, RZ, RZ, 0x1 ;  /* 0x00000001ff007424 */ /* 0x000fe200078e00ff */
[----:B------:R-:W-:Y:S01]  /*3710*/  UIADD3 UR5, UPT, UPT, UR5, 0xe0, URZ ;  /* 0x000000e005057890 */ /* 0x000fe2000fffe0ff */
[----:B------:R-:W-:Y:S01]  /*3720*/  SHF.L.U32 R3, R11, 0x1f, RZ ;  /* 0x0000001f0b037819 */ /* 0x000fe200000006ff */
[----:B------:R-:W-:-:S03]  /*3730*/  UMOV UR6, 0x40 ;  /* 0x0000004000067882 */ /* 0x000fc60000000000 */
[----:B------:R-:W-:Y:S01]  /*3740*/  UVIRTCOUNT.DEALLOC.SMPOOL 0x80 ;  /* 0x000000800000784c */ /* 0x000fe20000000000 */
[----:B--2---:R-:W-:Y:S02]  /*3750*/  ULEA UR4, UR4, UR6, 0x18 ;  /* 0x0000000604047291 */ /* 0x004fe4000f8ec0ff */
[----:B------:R-:W-:-:S07]  /*3760*/  ULEA UR6, UR13, UR5, 0x3 ;  /* 0x000000050d067291 */ /* 0x000fce000f8e18ff */
[----:B------:R2:W-:Y:S02]  /*3770*/  @P0 STS.U8 [UR4+0x1c], R0 ;  /* 0x00001c00ff000988 */ /* 0x0005e40008000004 */
[----:B------:R-:W4:Y:S02]  /*3780*/  SYNCS.PHASECHK.TRANS64.TRYWAIT P0, [UR6], R3 ;  /* 0x00000003ff0075a7 */ /* 0x000f240008001106 */
[----:B--2-4-:R-:W-:Y:S05]  /*3790*/  @!P0 BRA `(.L_x_64) ;  /* 0x0000003800ac8947 */ /* 0x014fea0003800000 */
.L_x_127:
[----:B-1----:R-:W-:-:S04]  /*37a0*/  UIADD3 UR7, UPT, UPT, UR13, 0x1, URZ ;  /* 0x000000010d077890 */ /* 0x002fc8000fffe0ff */
[----:B------:R-:W-:-:S04]  /*37b0*/  UISETP.NE.AND UP0, UPT, UR7, 0x4, UPT ;  /* 0x000000040700788c */ /* 0x000fc8000bf05270 */
[----:B------:R-:W-:Y:S02]  /*37c0*/  USEL UR8, URZ, 0x1, UP0 ;  /* 0x00000001ff087887 */ /* 0x000fe40008000000 */
[----:B------:R-:W-:-:S04]  /*37d0*/  USEL UR7, UR7, URZ, UP0 ;  /* 0x000000ff07077287 */ /* 0x000fc80008000000 */
[----:B------:R-:W-:Y:S01]  /*37e0*/  ULEA UR6, UR7, UR5, 0x3 ;  /* 0x0000000507067291 */ /* 0x000fe2000f8e18ff */
[----:B------:R-:W-:-:S04]  /*37f0*/  LOP3.LUT R2, R11, UR8, RZ, 0x3c, !PT ;  /* 0x000000080b027c12 */ /* 0x000fc8000f8e3cff */
[----:B--2---:R-:W-:-:S04]  /*3800*/  SHF.L.U32 R3, R2, 0x1f, RZ ;  /* 0x0000001f02037819 */ /* 0x004fc800000006ff */
[----:B------:R-:W1:Y:S02]  /*3810*/  SYNCS.PHASECHK.TRANS64.TRYWAIT P0, [UR6], R3 ;  /* 0x00000003ff0075a7 */ /* 0x000e640008001106 */
[----:B-1----:R-:W-:Y:S05]  /*3820*/  @!P0 BRA `(.L_x_65) ;  /* 0x0000003800a08947 */ /* 0x002fea0003800000 */
.L_x_129:
        /* <DEDUP_REMOVED lines=9> */
.L_x_131:
[----:B------:R-:W-:-:S04]  /*38c0*/  UIADD3 UR7, UPT, UPT, UR7, 0x1, URZ ;  /* 0x0000000107077890 */ /* 0x000fc8000fffe0ff */
[----:B------:R-:W-:-:S04]  /*38d0*/  UISETP.NE.AND UP0, UPT, UR7, 0x4, UPT ;  /* 0x000000040700788c */ /* 0x000fc8000bf05270 */
[----:B------:R-:W-:Y:S02]  /*38e0*/  USEL UR6, URZ, 0x1, UP0 ;  /* 0x00000001ff067887 */ /* 0x000fe40008000000 */
[----:B------:R-:W-:-:S04]  /*38f0*/  USEL UR7, UR7, URZ, UP0 ;  /* 0x000000ff07077287 */ /* 0x000fc80008000000 */
[----:B------:R-:W-:Y:S01]  /*3900*/  ULEA UR7, UR7, UR5, 0x3 ;  /* 0x0000000507077291 */ /* 0x000fe2000f8e18ff */
[----:B-1----:R-:W-:-:S04]  /*3910*/  LOP3.LUT R3, R2, UR6, RZ, 0x3c, !PT ;  /* 0x0000000602037c12 */ /* 0x002fc8000f8e3cff */
[----:B------:R-:W-:-:S04]  /*3920*/  SHF.L.U32 R3, R3, 0x1f, RZ ;  /* 0x0000001f03037819 */ /* 0x000fc800000006ff */
[----:B------:R-:W1:Y:S02]  /*3930*/  SYNCS.PHASECHK.TRANS64.TRYWAIT P0, [UR7], R3 ;  /* 0x00000003ff0075a7 */ /* 0x000e640008001107 */
[----:B-1----:R-:W-:Y:S05]  /*3940*/  @!P0 BRA `(.L_x_67) ;  /* 0x0000003800888947 */ /* 0x002fea0003800000 */
.L_x_133:
[----:B------:R-:W-:Y:S01]  /*3950*/  NOP ;  /* 0x0000000000007918 */ /* 0x000fe20000000000 */
[----:B-1----:R-:W1:Y:S01]  /*3960*/  LDS R0, [UR4+0x14] ;  /* 0x00001404ff007984 */ /* 0x002e620008000800 */
[----:B------:R-:W-:Y:S01]  /*3970*/  ULOP3.LUT UR6, UR16, 0xffff, URZ, 0xc0, !UPT ;  /* 0x0000ffff10067892 */ /* 0x000fe2000f8ec0ff */
[----:B------:R-:W-:Y:S01]  /*3980*/  UMOV UR8, 0xffff ;  /* 0x0000ffff00087882 */ /* 0x000fe20000000000 */
[----:B------:R-:W-:Y:S02]  /*3990*/  UMOV UR5, 0x1 ;  /* 0x0000000100057882 */ /* 0x000fe40000000000 */
[----:B------:R-:W-:-:S04]  /*39a0*/  USHF.R.U32.HI UR6, URZ, 0x5, UR6 ;  /* 0x00000005ff067899 */ /* 0x000fc80008011606 */
[----:B------:R-:W-:Y:S02]  /*39b0*/  USHF.L.U32 UR8, UR8, UR6, URZ ;  /* 0x0000000608087299 */ /* 0x000fe400080006ff */
[----:B------:R-:W-:-:S04]  /*39c0*/  USHF.L.U32 UR5, UR5, UR6, URZ ;  /* 0x0000000605057299 */ /* 0x000fc800080006ff */
[----:B-1----:R-:W-:-:S04]  /*39d0*/  LOP3.LUT R0, R0, UR8, RZ, 0xc0, !PT ;  /* 0x0000000800007c12 */ /* 0x002fc8000f8ec0ff */
[----:B------:R-:W-:-:S13]  /*39e0*/  ISETP.NE.AND P0, PT, R0, UR8, PT ;  /* 0x0000000800007c0c */ /* 0x000fda000bf05270 */
[----:B------:R-:W-:Y:S05]  /*39f0*/  @P0 BRA `(.L_x_68) ;  /* 0x0000000000580947 */ /* 0x000fea0003800000 */
[----:B------:R-:W1:Y:S02]  /*3a00*/  LDS R0, [UR4+0x18] ;  /* 0x00001804ff007984 */ /* 0x000e640008000800 */
[----:B-1----:R-:W-:-:S04]  /*3a10*/  LOP3.LUT R0, R0, UR5, RZ, 0xc0, !PT ;  /* 0x0000000500007c12 */ /* 0x002fc8000f8ec0ff */
[----:B------:R-:W-:-:S13]  /*3a20*/  ISETP.NE.AND P0, PT, R0, UR5, PT ;  /* 0x0000000500007c0c */ /* 0x000fda000bf05270 */
[----:B------:R-:W-:Y:S05]  /*3a30*/  @P0 BRA `(.L_x_69) ;  /* 0x00000000003c0947 */ /* 0x000fea0003800000 */
[----:B------:R-:W1:Y:S01]  /*3a40*/  S2R R2, SR_LANEID ;  /* 0x0000000000027919 */ /* 0x000e620000000000 */
[----:B------:R-:W-:Y:S01]  /*3a50*/  ULOP3.LUT UR8, URZ, UR8, URZ, 0x33, !UPT ;  /* 0x00000008ff087292 */ /* 0x000fe2000f8e33ff */
[----:B------:R-:W-:Y:S01]  /*3a60*/  LOP3.LUT R4, RZ, UR5, RZ, 0x33, !PT ;  /* 0x00000005ff047c12 */ /* 0x000fe2000f8e33ff */
[----:B------:R-:W-:Y:S02]  /*3a70*/  VOTEU.ANY UR7, UPT, PT ;  /* 0x0000000000077886 */ /* 0x000fe400038e0100 */
[----:B------:R-:W-:Y:S01]  /*3a80*/  UFLO.U32 UR7, UR7 ;  /* 0x00000007000772bd */ /* 0x000fe200080e0000 */
[----:B------:R-:W2:Y:S01]  /*3a90*/  REDUX UR5, R4 ;  /* 0x00000000040573c4 */ /* 0x000ea20000000000 */
[----:B------:R-:W-:-:S06]  /*3aa0*/  IMAD.U32 R0, RZ, RZ, UR8 ;  /* 0x00000008ff007e24 */ /* 0x000fcc000f8e00ff */
[----:B------:R4:W-:Y:S01]  /*3ab0*/  UTCATOMSWS.AND URZ, UR8 ;  /* 0x0000000800ff79e3 */ /* 0x0009e20008000000 */
[----:B------:R-:W3:Y:S01]  /*3ac0*/  REDUX UR6, R0 ;  /* 0x00000000000673c4 */ /* 0x000ee20000000000 */
[----:B-1----:R-:W-:Y:S01]  /*3ad0*/  ISETP.EQ.U32.AND P0, PT, R2, UR7, PT ;  /* 0x0000000702007c0c */ /* 0x002fe2000bf02070 */
[----:B--2---:R-:W-:Y:S01]  /*3ae0*/  IMAD.U32 R2, RZ, RZ, UR5 ;  /* 0x00000005ff027e24 */ /* 0x004fe2000f8e00ff */
[----:B---3--:R-:W-:-:S11]  /*3af0*/  MOV R3, UR6 ;  /* 0x0000000600037c02 */ /* 0x008fd60008000f00 */
[----:B------:R4:W-:Y:S04]  /*3b00*/  @P0 ATOMS.AND RZ, [UR4+0x14], R3 ;  /* 0x00001403ffff098c */ /* 0x0009e8000a800004 */
[----:B------:R4:W-:Y:S01]  /*3b10*/  @P0 ATOMS.AND RZ, [UR4+0x18], R2 ;  /* 0x00001802ffff098c */ /* 0x0009e2000a800004 */
[----:B------:R-:W-:Y:S05]  /*3b20*/  BRA `(.L_x_70) ;  /* 0x0000000000147947 */ /* 0x000fea0003800000 */
.L_x_69:
[----:B------:R-:W-:Y:S02]  /*3b30*/  MOV R2, 0x3b50 ;  /* 0x00003b5000027802 */ /* 0x000fe40000000f00 */
[----:B---3-5:R-:W-:Y:S05]  /*3b40*/  CALL.REL.NOINC `($__internal_0_$__cuda_sm10x_tcgen05_guardrail_trap_col_being_dealloced_not_returned_by_alloc) ;  /* 0x0000003800a47944 */ /* 0x028fea0003c00000 */
[----:B------:R-:W-:Y:S05]  /*3b50*/  BRA `(.L_x_70) ;  /* 0x0000000000087947 */ /* 0x000fea0003800000 */
.L_x_68:
[----:B------:R-:W-:Y:S02]  /*3b60*/  MOV R2, 0x3b80 ;  /* 0x00003b8000027802 */ /* 0x000fe40000000f00 */
[----:B---3-5:R-:W-:Y:S05]  /*3b70*/  CALL.REL.NOINC `($__internal_2_$__cuda_sm10x_tcgen05_guardrail_trap_unallocated_columns_being_dealloced) ;  /* 0x0000003800b07944 */ /* 0x028fea0003c00000 */
.L_x_70:
[----:B------:R-:W-:Y:S01]  /*3b80*/  NOP ;  /* 0x0000000000007918 */ /* 0x000fe20000000000 */
[----:B----4-:R-:W-:Y:S05]  /*3b90*/  EXIT ;  /* 0x000000000000794d */ /* 0x010fea0003800000 */
.L_x_52:
[----:B------:R-:W-:-:S09]  /*3ba0*/  UISETP.NE.OR UP2, UPT, UR8, 0x3, !UP2 ;  /* 0x000000030800788c */ /* 0x000fd2000d745670 */
[----:B------:R-:W-:Y:S05]  /*3bb0*/  BRA.U UP2, `(.L_x_71) ;  /* 0x0000000902c87547 */ /* 0x000fea000b800000 */
[----:B------:R-:W1:Y:S01]  /*3bc0*/  LDCU.64 UR6, c[0x0][0x888] ;  /* 0x00011100ff0677ac */ /* 0x000e620008000a00 */
[----:B------:R-:W2:Y:S01]  /*3bd0*/  LDC R0, c[0x0][0xb30] ;  /* 0x0002cc00ff007b82 */ /* 0x000ea20000000800 */
[----:B------:R-:W-:Y:S01]  /*3be0*/  IMAD.MOV.U32 R30, RZ, RZ, 0x1 ;  /* 0x00000001ff1e7424 */ /* 0x000fe200078e00ff */
[----:B------:R-:W-:Y:S01]  /*3bf0*/  CS2R R28, SRZ ;  /* 0x00000000001c7805 */ /* 0x000fe2000001ff00 */
[----:B------:R-:W4:Y:S01]  /*3c00*/  LDCU.64 UR4, c[0x0][0x890] ;  /* 0x00011200ff0477ac */ /* 0x000f220008000a00 */
[----:B------:R-:W-:Y:S01]  /*3c10*/  IMAD.MOV.U32 R25, RZ, RZ, 0x2000 ;  /* 0x00002000ff197424 */ /* 0x000fe200078e00ff */
[----:B------:R-:W-:-:S03]  /*3c20*/  UMOV UR8, 0x400 ;  /* 0x0000040000087882 */ /* 0x000fc60000000000 */
[----:B------:R-:W3:Y:S01]  /*3c30*/  LDC R19, c[0x0][0x370] ;  /* 0x0000dc00ff137b82 */ /* 0x000ee20000000800 */
[----:B------:R-:W-:-:S07]  /*3c40*/  UPLOP3.LUT UP1, UPT, UPT, UPT, UPT, 0x40, 0x4 ;  /* 0x000000000004789c */ /* 0x000fce0003f2e870 */
[----:B------:R-:W3:Y:S01]  /*3c50*/  LDC R2, c[0x0][0xb0c] ;  /* 0x0002c300ff027b82 */ /* 0x000ee20000000800 */
[----:B-1----:R-:W-:Y:S02]  /*3c60*/  UISETP.NE.U32.AND UP2, UPT, UR6, URZ, UPT ;  /* 0x000000ff0600728c */ /* 0x002fe4000bf45070 */
[----:B------:R-:W-:Y:S02]  /*3c70*/  ULEA UR6, UR37, UR8, 0x18 ;  /* 0x0000000825067291 */ /* 0x000fe4000f8ec0ff */
[----:B------:R-:W-:Y:S02]  /*3c80*/  UISETP.NE.AND.EX UP2, UPT, UR7, URZ, UPT, UP2 ;  /* 0x000000ff0700728c */ /* 0x000fe4000bf45320 */
[----:B------:R-:W-:Y:S01]  /*3c90*/  UIADD3 UR7, UPT, UPT, UR6, 0x80, URZ ;  /* 0x0000008006077890 */ /* 0x000fe2000fffe0ff */
[----:B------:R-:W1:Y:S01]  /*3ca0*/  LDC R18, c[0x0][0xb20] ;  /* 0x0002c800ff127b82 */ /* 0x000e620000000800 */
[----:B----4-:R-:W-:Y:S01]  /*3cb0*/  UISETP.NE.U32.AND UP3, UPT, UR4, URZ, UPT ;  /* 0x000000ff0400728c */ /* 0x010fe2000bf65070 */
[----:B--2---:R-:W-:Y:S01]  /*3cc0*/  ISETP.NE.AND P1, PT, R0, 0x1, PT ;  /* 0x000000010000780c */ /* 0x004fe20003f25270 */
[----:B------:R-:W-:-:S02]  /*3cd0*/  UPRMT UR37, UR37, 0x654, UR7 ;  /* 0x0000065425257896 */ /* 0x000fc40008000007 */
[----:B------:R-:W-:-:S03]  /*3ce0*/  UISETP.NE.AND.EX UP3, UPT, UR5, URZ, UPT, UP3 ;  /* 0x000000ff0500728c */ /* 0x000fc6000bf65330 */
[----:B------:R-:W2:Y:S08]  /*3cf0*/  LDC.64 R32, c[0x0][0x348] ;  /* 0x0000d200ff207b82 */ /* 0x000eb00000000a00 */
[----:B------:R-:W4:Y:S08]  /*3d00*/  LDC.64 R16, c[0x0][0xb10] ;  /* 0x0002c400ff107b82 */ /* 0x000f300000000a00 */
[----:B------:R-:W1:Y:S08]  /*3d10*/  LDC.64 R6, c[0x0][0xb18] ;  /* 0x0002c600ff067b82 */ /* 0x000e700000000a00 */
[----:B------:R-:W1:Y:S08]  /*3d20*/  LDC.64 R4, c[0x0][0xb28] ;  /* 0x0002ca00ff047b82 */ /* 0x000e700000000a00 */
[----:B---3--:R-:W1:Y:S02]  /*3d30*/  LDC R24, c[0x0][0x374] ;  /* 0x0000dd00ff187b82 */ /* 0x008e640000000800 */
.L_x_79:
[C---:B------:R-:W-:Y:S02]  /*3d40*/  LEA R0, R29.reuse, UR6, 0x3 ;  /* 0x000000061d007c11 */ /* 0x040fe4000f8e18ff */
[----:B------:R-:W-:Y:S02]  /*3d50*/  SHF.L.U32 R3, R28, 0x1f, RZ ;  /* 0x0000001f1c037819 */ /* 0x000fe400000006ff */
[----:B------:R-:W-:Y:S02]  /*3d60*/  LEA R20, R29, UR6, 0x4 ;  /* 0x000000061d147c11 */ /* 0x000fe4000f8e20ff */
[----:B---3--:R-:W3:Y:S02]  /*3d70*/  SYNCS.PHASECHK.TRANS64.TRYWAIT P0, [R0+URZ+0xa0], R3 ;  /* 0x0000a003000075a7 */ /* 0x008ee400080011ff */
[----:B---3--:R-:W-:Y:S05]  /*3d80*/  @!P0 BRA `(.L_x_72) ;  /* 0x0000003400908947 */ /* 0x008fea0003800000 */
.L_x_134:
[----:B------:R-:W-:Y:S01]  /*3d90*/  ISETP.GE.AND P0, PT, R72, 0x1, PT ;  /* 0x000000014800780c */ /* 0x000fe20003f06270 */
[----:B------:R-:W1:Y:S01]  /*3da0*/  LDS.128 R20, [R20+0x130] ;  /* 0x0001300014147984 */ /* 0x000e620000000c00 */
[----:B------:R-:W-:Y:S01]  /*3db0*/  ISETP.NE.U32.AND P4, PT, RZ, UR4, PT ;  /* 0x00000004ff007c0c */ /* 0x000fe2000bf85070 */
[----:B---3--:R-:W-:Y:S01]  /*3dc0*/  VIADD R0, R0, 0xb0 ;  /* 0x000000b000007836 */ /* 0x008fe20000000000 */
[----:B------:R-:W-:Y:S02]  /*3dd0*/  SHF.L.U32 R26, R30, 0x1f, RZ ;  /* 0x0000001f1e1a7819 */ /* 0x000fe400000006ff */
[----:B------:R-:W-:Y:S02]  /*3de0*/  ISETP.NE.AND.EX P4, PT, RZ, UR5, PT, P4 ;  /* 0x00000005ff007c0c */ /* 0x000fe4000bf85340 */
[----:B------:R-:W-:Y:S01]  /*3df0*/  PRMT R0, RZ, 0x654, R0 ;  /* 0x00000654ff007816 */ /* 0x000fe20000000000 */
[----:B------:R-:W-:Y:S01]  /*3e00*/  @!PT LDS RZ, [RZ] ;  /* 0x00000000fffff984 */ /* 0x000fe20000000800 */
[----:B------:R-:W-:Y:S01]  /*3e10*/  @!PT LDS RZ, [RZ] ;  /* 0x00000000fffff984 */ /* 0x000fe20000000800 */
[----:B------:R-:W-:Y:S01]  /*3e20*/  @!PT LDS RZ, [RZ] ;  /* 0x00000000fffff984 */ /* 0x000fe20000000800 */
[----:B------:R-:W-:Y:S01]  /*3e30*/  @!PT LDS RZ, [RZ] ;  /* 0x00000000fffff984 */ /* 0x000fe20000000800 */
[----:B------:R3:W-:Y:S06]  /*3e40*/  MEMBAR.ALL.CTA ;  /* 0x0000000000007992 */ /* 0x0007ec0000008000 */
[----:B---3--:R-:W3:Y:S02]  /*3e50*/  FENCE.VIEW.ASYNC.S ;  /* 0x00000000000073c6 */ /* 0x008ee40000000000 */
[----:B---3--:R3:W-:Y:S01]  /*3e60*/  SYNCS.ARRIVE.TRANS64.RED.A1T0 RZ, [R0+URZ], RZ ;  /* 0x000000ff00ff79a7 */ /* 0x0087e200081004ff */
[----:B-1----:R-:W-:Y:S11]  /*3e70*/  LOP3.LUT P3, RZ, R22, 0x1, RZ, 0xc0, !PT ;  /* 0x0000000116ff7812 */ /* 0x002ff6000786c0ff */
[----:B------:R-:W-:Y:S02]  /*3e80*/  @!UPT UIADD3 URZ, UPT, UPT, URZ, URZ, URZ ;  /* 0x000000fffffff290 */ /* 0x000fe4000fffe0ff */
[----:B------:R-:W-:Y:S02]  /*3e90*/  @P3 MOV R13, R20 ;  /* 0x00000014000d3202 */ /* 0x000fe40000000f00 */
[----:B------:R-:W-:Y:S01]  /*3ea0*/  @P3 LOP3.LUT R8, R21, 0xffff, RZ, 0xc0, !PT ;  /* 0x0000ffff15083812 */ /* 0x000fe200078ec0ff */
[----:B---3--:R-:W-:Y:S06]  /*3eb0*/  @!P0 BRA `(.L_x_73) ;  /* 0x0000000000a48947 */ /* 0x008fec0003800000 */
[----:B------:R-:W-:Y:S01]  /*3ec0*/  IMAD.HI.U32 R31, R24, R7, RZ ;  /* 0x00000007181f7227 */ /* 0x000fe200078e00ff */
[----:B------:R-:W-:Y:S02]  /*3ed0*/  ISETP.NE.AND P0, PT, R6, 0x1, PT ;  /* 0x000000010600780c */ /* 0x000fe40003f05270 */
[----:B------:R-:W-:Y:S01]  /*3ee0*/  ISETP.NE.AND P2, PT, R72, 0x1, PT ;  /* 0x000000014800780c */ /* 0x000fe20003f45270 */
[----:B----4-:R-:W-:Y:S01]  /*3ef0*/  IMAD.HI.U32 R34, R19, R16, RZ ;  /* 0x0000001013227227 */ /* 0x010fe200078e00ff */
[----:B------:R-:W-:Y:S02]  /*3f00*/  SHF.R.U32.HI R31, RZ, R18, R31 ;  /* 0x00000012ff1f7219 */ /* 0x000fe4000001161f */
[----:B------:R-:W-:Y:S01]  /*3f10*/  ISETP.NE.AND P5, PT, R2, 0x1, PT ;  /* 0x000000010200780c */ /* 0x000fe20003fa5270 */
[----:B------:R-:W-:Y:S01]  /*3f20*/  IMAD.HI.U32 R36, R13, R16, RZ ;  /* 0x000000100d247227 */ /* 0x000fe200078e00ff */
[----:B------:R-:W-:Y:S02]  /*3f30*/  SHF.R.U32.HI R34, RZ, R17, R34 ;  /* 0x00000011ff227219 */ /* 0x000fe40000011622 */
[----:B------:R-:W-:Y:S01]  /*3f40*/  SEL R3, R24, R31, !P0 ;  /* 0x0000001f18037207 */ /* 0x000fe20004000000 */
[C---:B------:R-:W-:Y:S01]  /*3f50*/  IMAD.HI.U32 R31, R8.reuse, R7, RZ ;  /* 0x00000007081f7227 */ /* 0x040fe200078e00ff */
[----:B------:R-:W-:Y:S02]  /*3f60*/  SEL R11, R19, R34, !P5 ;  /* 0x00000022130b7207 */ /* 0x000fe40006800000 */
[----:B------:R-:W-:Y:S01]  /*3f70*/  SHF.R.U32.HI R36, RZ, R17, R36 ;  /* 0x00000011ff247219 */ /* 0x000fe20000011624 */
[----:B------:R-:W-:Y:S01]  /*3f80*/  IMAD.HI.U32 R38, R3, R4, RZ ;  /* 0x0000000403267227 */ /* 0x000fe200078e00ff */
[----:B------:R-:W-:Y:S03]  /*3f90*/  SHF.R.U32.HI R31, RZ, R18, R31 ;  /* 0x00000012ff1f7219 */ /* 0x000fe6000001161f */
[----:B------:R-:W-:Y:S01]  /*3fa0*/  IMAD.HI.U32 R34, R11, R4, RZ ;  /* 0x000000040b227227 */ /* 0x000fe200078e00ff */
[----:B------:R-:W-:Y:S02]  /*3fb0*/  @P2 SHF.R.U32.HI R3, RZ, R5, R38 ;  /* 0x00000005ff032219 */ /* 0x000fe40000011626 */
[----:B------:R-:W-:Y:S02]  /*3fc0*/  SEL R9, R8, R31, !P0 ;  /* 0x0000001f08097207 */ /* 0x000fe40004000000 */
[----:B------:R-:W-:Y:S01]  /*3fd0*/  @P2 SHF.R.U32.HI R11, RZ, R5, R34 ;  /* 0x00000005ff0b2219 */ /* 0x000fe20000011622 */
[C---:B------:R-:W-:Y:S01]  /*3fe0*/  IMAD R10, R72.reuse, R3, RZ ;  /* 0x00000003480a7224 */ /* 0x040fe200078e02ff */
[----:B------:R-:W-:Y:S01]  /*3ff0*/  SEL R3, R13, R36, !P5 ;  /* 0x000000240d037207 */ /* 0x000fe20006800000 */
[C---:B------:R-:W-:Y:S03]  /*4000*/  IMAD.HI.U32 R14, R9.reuse, R4, RZ ;  /* 0x00000004090e7227 */ /* 0x040fe600078e00ff */
[----:B------:R-:W-:Y:S01]  /*4010*/  ISETP.GE.AND P0, PT, R9, R10, PT ;  /* 0x0000000a0900720c */ /* 0x000fe20003f06270 */
[C---:B------:R-:W-:Y:S01]  /*4020*/  IMAD R12, R72.reuse, R11, RZ ;  /* 0x0000000b480c7224 */ /* 0x040fe200078e02ff */
[-C--:B------:R-:W-:Y:S04]  /*4030*/  SHF.R.U32.HI R14, RZ, R5.reuse, R14 ;  /* 0x00000005ff0e7219 */ /* 0x080fe8000001160e */
[----:B------:R-:W-:Y:S02]  /*4040*/  ISETP.GE.OR P0, PT, R3, R12, P0 ;  /* 0x0000000c0300720c */ /* 0x000fe40000706670 */
[----:B------:R-:W-:Y:S05]  /*4050*/  SEL R15, R9, R14, !P2 ;  /* 0x0000000e090f7207 */ /* 0x000fea0005000000 */
[----:B------:R-:W-:Y:S04]  /*4060*/  IMAD.MOV R14, RZ, RZ, -R15 ;  /* 0x000000ffff0e7224 */ /* 0x000fe800078e0a0f */
[----:B------:R-:W-:Y:S02]  /*4070*/  IMAD R14, R72, R14, R9 ;  /* 0x0000000e480e7224 */ /* 0x000fe400078e0209 */
[C---:B------:R-:W-:Y:S05]  /*4080*/  @!P0 IMAD.HI.U32 R10, R3.reuse, R4, RZ ;  /* 0x00000004030a8227 */ /* 0x040fea00078e00ff */
[----:B------:R-:W-:Y:S04]  /*4090*/  @!P0 SHF.R.U32.HI R10, RZ, R5, R10 ;  /* 0x00000005ff0a8219 */ /* 0x000fe8000001160a */
[----:B------:R-:W-:Y:S01]  /*40a0*/  @!P0 SEL R0, R3, R10, !P2 ;  /* 0x0000000a03008207 */ /* 0x000fe20005000000 */
[----:B------:R-:W-:Y:S03]  /*40b0*/  IMAD.MOV R10, RZ, RZ, -R3 ;  /* 0x000000ffff0a7224 */ /* 0x000fe600078e0a03 */
[----:B------:R-:W-:Y:S01]  /*40c0*/  @!P0 IADD3 R15, PT, PT, R15, -R0, RZ ;  /* 0x800000000f0f8210 */ /* 0x000fe20007ffe0ff */
[----:B------:R-:W-:Y:S01]  /*40d0*/  @!P0 IMAD R0, R11, R14, R0 ;  /* 0x0000000e0b008224 */ /* 0x000fe200078e0200 */
[----:B------:R-:W-:Y:S01]  /*40e0*/  IADD3 R11, PT, PT, -R9, RZ, RZ ;  /* 0x000000ff090b7210 */ /* 0x000fe20007ffe1ff */
[----:B------:R-:W-:Y:S02]  /*40f0*/  IMAD R13, R2, R10, R13 ;  /* 0x0000000a020d7224 */ /* 0x000fe400078e020d */
[----:B------:R-:W-:Y:S02]  /*4100*/  @!P0 IMAD R9, R15, R72, R3 ;  /* 0x000000480f098224 */ /* 0x000fe400078e0203 */
[----:B------:R-:W-:Y:S02]  /*4110*/  @!P0 IMAD.MOV.U32 R3, RZ, RZ, R0 ;  /* 0x000000ffff038224 */ /* 0x000fe400078e0000 */
[----:B------:R-:W-:Y:S02]  /*4120*/  IMAD R8, R6, R11, R8 ;  /* 0x0000000b06087224 */ /* 0x000fe400078e0208 */
[----:B------:R-:W-:Y:S02]  /*4130*/  IMAD R13, R3, R2, R13 ;  /* 0x00000002030d7224 */ /* 0x000fe400078e020d */
[----:B------:R-:W-:Y:S02]  /*4140*/  IMAD R8, R9, R6, R8 ;  /* 0x0000000609087224 */ /* 0x000fe400078e0208 */
.L_x_73:
[----:B------:R-:W-:Y:S05]  /*4150*/  BRA.U UP1, `(.L_x_74) ;  /* 0x0000000101107547 */ /* 0x000fea000b800000 */
[----:B------:R-:W-:Y:S04]  /*4160*/  MOV R0, UR13 ;  /* 0x0000000d00007c02 */ /* 0x000fe80008000f00 */
[----:B------:R-:W-:Y:S04]  /*4170*/  SHF.L.U32 R3, R0, 0x1f, RZ ;  /* 0x0000001f00037819 */ /* 0x000fe800000006ff */
[----:B------:R-:W1:Y:S02]  /*4180*/  SYNCS.PHASECHK.TRANS64.TRYWAIT P0, [UR6+0x98], R3 ;  /* 0x00009803ff0075a7 */ /* 0x000e640008001106 */
[----:B-1----:R-:W-:Y:S05]  /*4190*/  @!P0 BRA `(.L_x_75) ;  /* 0x0000003000a08947 */ /* 0x002fea0003800000 */
.L_x_74:
[----:B------:R-:W-:Y:S05]  /*41a0*/  BRA.U !UP3, `(.L_x_76) ;  /* 0x000000010b347547 */ /* 0x000fea000b800000 */
[----:B------:R-:W-:Y:S01]  /*41b0*/  UPLOP3.LUT UP0, UPT, UPT, UPT, UP2, 0x80, 0x8 ;  /* 0x000000000008789c */ /* 0x000fe20003f0f020 */
[----:B-1----:R-:W-:Y:S02]  /*41c0*/  HFMA2 R0, -RZ, RZ, 0, 5.9604644775390625e-08 ;  /* 0x00000001ff007431 */ /* 0x002fe400000001ff */
[----:B------:R-:W-:Y:S03]  /*41d0*/  IMAD.MOV.U32 R164, RZ, RZ, 0x1 ;  /* 0x00000001ffa47424 */ /* 0x000fe600078e00ff */
[----:B------:R-:W-:Y:S05]  /*41e0*/  PLOP3.LUT P0, PT, PT, PT, UP0, 0x80, 0x8 ;  /* 0x000000000008781c */ /* 0x000fea0003f0f008 */
[----:B------:R-:W1:Y:S01]  /*41f0*/  @UP0 LDCU.64 UR8, c[0x0][0x888] ;  /* 0x00011100ff0807ac */ /* 0x000e620008000a00 */
[----:B------:R-:W-:Y:S07]  /*4200*/  @UP0 UIMAD UR7, UR36, UR4, URZ ;  /* 0x00000004240702a4 */ /* 0x000fee000f8e02ff */
[----:B------:R-:W-:Y:S01]  /*4210*/  @!P0 PRMT R164, R0, 0x7610, R164 ;  /* 0x0000761000a48816 */ /* 0x000fe200000000a4 */
[----:B-1----:R-:W-:Y:S03]  /*4220*/  @UP0 UIMAD.WIDE UR8, UR7, 0x4, UR8 ;  /* 0x00000004070808a5 */ /* 0x002fe6000f8e0208 */
[----:B------:R-:W1:Y:S03]  /*4230*/  @!UP0 LDCU UR7, c[0x0][0x880] ;  /* 0x00011000ff0787ac */ /* 0x000e660008000800 */
[----:B------:R-:W-:Y:S01]  /*4240*/  IMAD.U32 R10, RZ, RZ, UR8 ;  /* 0x00000008ff0a7e24 */ /* 0x000fe2000f8e00ff */
[----:B------:R-:W-:Y:S05]  /*4250*/  MOV R11, UR9 ;  /* 0x00000009000b7c02 */ /* 0x000fea0008000f00 */
[----:B-----5:R3:W5:Y:S02]  /*4260*/  @P0 LDG.E R81, desc[UR40][R10.64] ;  /* 0x000000280a510981 */ /* 0x020764000c1e1900 */
[----:B-1-3--:R-:W-:Y:S07]  /*4270*/  @!P0 IMAD.U32 R81, RZ, RZ, UR7 ;  /* 0x00000007ff518e24 */ /* 0x00afee000f8e00ff */
.L_x_76:
[----:B-----5:R-:W-:Y:S01]  /*4280*/  @!P4 FSETP.EQ.AND P5, PT, R81, RZ, PT ;  /* 0x000000ff5100c20b */ /* 0x020fe20003fa2000 */
[----:B------:R-:W-:Y:S01]  /*4290*/  @!UPT UIADD3 URZ, UPT, UPT, URZ, URZ, URZ ;  /* 0x000000fffffff290 */ /* 0x000fe2000fffe0ff */
[----:B------:R-:W-:Y:S11]  /*42a0*/  @!P4 BRA `(.L_x_77) ;  /* 0x000000000014c947 */ /* 0x000ff60003800000 */
[----:B------:R-:W-:Y:S02]  /*42b0*/  LOP3.LUT P0, RZ, R164, 0xff, RZ, 0xc0, !PT ;  /* 0x000000ffa4ff7812 */ /* 0x000fe4000780c0ff */
[----:B------:R-:W-:Y:S04]  /*42c0*/  PLOP3.LUT P5, PT, PT, PT, UP0, 0x80, 0x8 ;  /* 0x000000000008781c */ /* 0x000fe80003faf008 */
[----:B------:R-:W-:Y:S07]  /*42d0*/  PLOP3.LUT P5, PT, P5, PT, PT, 0x8, 0x80 ;  /* 0x000000000080781c */ /* 0x000fee0002fae170 */
[----:B------:R-:W-:Y:S11]  /*42e0*/  @P0 FSETP.EQ.AND P5, PT, R81, RZ, PT ;  /* 0x000000ff5100020b */ /* 0x000ff60003fa2000 */
[----:B------:R-:W-:Y:S02]  /*42f0*/  @!UPT UIADD3 URZ, UPT, UPT, URZ, URZ, URZ ;  /* 0x000000fffffff290 */ /* 0x000fe4000fffe0ff */
.L_x_77:
[----:B------:R-:W3:Y:S01]  /*4300*/  SYNCS.PHASECHK.TRANS64.TRYWAIT P4, [UR6+0x88], R26 ;  /* 0x0000881aff0075a7 */ /* 0x000ee20008081106 */
[----:B------:R-:W-:Y:S01]  /*4310*/  @P3 SHF.R.U32.HI R27, RZ, 0x10, R21 ;  /* 0x00000010ff1b3819 */ /* 0x000fe20000011615 */
[----:B------:R-:W-:Y:S01]  /*4320*/  VIADD R29, R29, 0x1 ;  /* 0x000000011d1d7836 */ /* 0x000fe20000000000 */
[----:B------:R-:W5:Y:S08]  /*4330*/  LDC.64 R14, c[0x0][0xb10] ;  /* 0x0002c400ff0e7b82 */ /* 0x000f700000000a00 */
[----:B------:R-:W2:Y:S08]  /*4340*/  LDC.64 R10, c[0x0][0xb18] ;  /* 0x0002c600ff0a7b82 */ /* 0x000eb00000000a00 */
[----:B-1----:R-:W1:Y:S08]  /*4350*/  @!P1 LDC R0, c[0x0][0xb20] ;  /* 0x0002c800ff009b82 */ /* 0x002e700000000800 */
[----:B------:R-:W4:Y:S01]  /*4360*/  @!P1 LDC R3, c[0x0][0xb0c] ;  /* 0x0002c300ff039b82 */ /* 0x000f220000000800 */
[----:B-----5:R-:W-:Y:S05]  /*4370*/  @!P1 IMAD.HI.U32 R14, R13, R14, RZ ;  /* 0x0000000e0d0e9227 */ /* 0x020fea00078e00ff */
[----:B------:R-:W-:Y:S01]  /*4380*/  @!P1 SHF.R.U32.HI R14, RZ, R15, R14 ;  /* 0x0000000fff0e9219 */ /* 0x000fe2000001160e */
[----:B--2---:R-:W-:Y:S01]  /*4390*/  @!P1 IMAD.HI.U32 R11, R8, R11, RZ ;  /* 0x0000000b080b9227 */ /* 0x004fe200078e00ff */
[----:B------:R-:W-:Y:S04]  /*43a0*/  @!P1 ISETP.NE.AND P0, PT, R10, 0x1, PT ;  /* 0x000000010a00980c */ /* 0x000fe80003f05270 */
[----:B-1----:R-:W-:Y:S02]  /*43b0*/  @!P1 SHF.R.U32.HI R9, RZ, R0, R11 ;  /* 0x00000000ff099219 */ /* 0x002fe4000001160b */
[----:B----4-:R-:W-:Y:S02]  /*43c0*/  @!P1 ISETP.NE.AND P2, PT, R3, 0x1, PT ;  /* 0x000000010300980c */ /* 0x010fe40003f45270 */
[----:B------:R-:W-:Y:S02]  /*43d0*/  @!P1 SEL R9, R8, R9, !P0 ;  /* 0x0000000908099207 */ /* 0x000fe40004000000 */
[----:B------:R-:W-:Y:S02]  /*43e0*/  ELECT P0, URZ, PT ;  /* 0x0000000000ff782f */ /* 0x000fe40003800000 */
[----:B------:R-:W-:Y:S05]  /*43f0*/  @!P1 SEL R14, R13, R14, !P2 ;  /* 0x0000000e0d0e9207 */ /* 0x000fea0005000000 */
[----:B------:R-:W-:Y:S02]  /*4400*/  @!P1 IMAD.IADD R0, R9, 0x1, -R14 ;  /* 0x0000000109009824 */ /* 0x000fe400078e0a0e */
[----:B------:R-:W-:Y:S02]  /*4410*/  @!P1 IMAD.IADD R9, R14, 0x1, -R9 ;  /* 0x000000010e099824 */ /* 0x000fe400078e0a09 */
[----:B------:R-:W-:Y:S02]  /*4420*/  @!P1 IMAD R13, R0, R3, R13 ;  /* 0x00000003000d9224 */ /* 0x000fe400078e020d */
[----:B------:R-:W-:Y:S01]  /*4430*/  @!P1 IMAD R8, R9, R10, R8 ;  /* 0x0000000a09089224 */ /* 0x000fe200078e0208 */
[----:B---3--:R-:W-:Y:S06]  /*4440*/  @!P4 BRA `(.L_x_78) ;  /* 0x00000030000cc947 */ /* 0x008fec0003800000 */
.L_x_137:
[----:B------:R-:W-:Y:S01]  /*4450*/  PLOP3.LUT P5, PT, P5, P0, PT, 0xf2, 0x2f ;  /* 0x00000000002f781c */ /* 0x000fe20002fa1e72 */
[----:B------:R-:W-:Y:S01]  /*4460*/  UMOV UR14, 0x0 ;  /* 0x00000000000e7882 */ /* 0x000fe20000000000 */
[----:B------:R-:W-:Y:S01]  /*4470*/  LOP3.LUT R30, R30, 0x1, RZ, 0x3c, !PT ;  /* 0x000000011e1e7812 */ /* 0x000fe200078e3cff */
[----:B------:R-:W-:Y:S01]  /*4480*/  UMOV UR15, 0x10000000 ;  /* 0x10000000000f7882 */ /* 0x000fe20000000000 */
[----:B------:R-:W-:Y:S01]  /*4490*/  UMOV UR12, UR36 ;  /* 0x00000024000c7c82 */ /* 0x000fe20008000000 */
[----:B------:R-:W-:Y:S08]  /*44a0*/  @P3 R2UR UR36, R27 ;  /* 0x000000001b2432ca */ /* 0x000ff000000e0000 */
[----:B-1----:R-:W-:Y:S01]  /*44b0*/  @!P5 IADD3 R3, P0, PT, R32, 0x580, RZ ;  /* 0x000005802003d810 */ /* 0x002fe20007f1e0ff */
[----:B------:R-:W-:Y:S01]  /*44c0*/  @!P5 IMAD.SHL.U32 R155, R155, 0x40, RZ ;  /* 0x000000409b9bd824 */ /* 0x000fe200078e00ff */
[----:B------:R-:W-:Y:S01]  /*44d0*/  VOTEU.ALL UP1, P5 ;  /* 0x0000000000ff7886 */ /* 0x000fe20002820000 */
[----:B------:R-:W-:Y:S01]  /*44e0*/  @!P5 IMAD.SHL.U32 R165, R165, 0x80, RZ ;  /* 0x00000080a5a5d824 */ /* 0x000fe200078e00ff */
[----:B------:R-:W-:Y:S01]  /*44f0*/  @!P5 R2UR UR8, R3 ;  /* 0x000000000308d2ca */ /* 0x000fe200000e0000 */
[----:B------:R-:W-:Y:S01]  /*4500*/  @!P5 IMAD.X R0, RZ, RZ, R33, P0 ;  /* 0x000000ffff00d224 */ /* 0x000fe200000e0621 */
[----:B------:R-:W-:Y:S01]  /*4510*/  @!P5 R2UR UR10, R155 ;  /* 0x000000009b0ad2ca */ /* 0x000fe200000e0000 */
[----:B------:R-:W-:Y:S01]  /*4520*/  @!UP1 UIADD3 UR9, UPT, UPT, UR6, 0x80, URZ ;  /* 0x0000008006099890 */ /* 0x000fe2000fffe0ff */
[----:B------:R-:W-:Y:S01]  /*4530*/  @!P5 R2UR UR11, R165 ;  /* 0x00000000a50bd2ca */ /* 0x000fe200000e0000 */
[----:B------:R-:W-:Y:S01]  /*4540*/  IMAD.IADD R155, R8, 0x1, R143 ;  /* 0x00000001089b7824 */ /* 0x000fe200078e028f */
[----:B------:R-:W-:Y:S01]  /*4550*/  @!P5 R2UR UR7, R0 ;  /* 0x000000000007d2ca */ /* 0x000fe200000e0000 */
[----:B------:R-:W-:Y:S01]  /*4560*/  IMAD.IADD R165, R13, 0x1, R154 ;  /* 0x000000010da57824 */ /* 0x000fe200078e029a */
[C---:B------:R-:W-:Y:S04]  /*4570*/  ISETP.NE.AND P0, PT, R29.reuse, 0x2, PT ;  /* 0x000000021d00780c */ /* 0x040fe80003f05270 */
[----:B------:R-:W-:Y:S01]  /*4580*/  SEL R3, RZ, 0x1, P0 ;  /* 0x00000001ff037807 */ /* 0x000fe20000000000 */
[----:B------:R-:W-:Y:S01]  /*4590*/  IMAD.U32 R10, RZ, RZ, UR8 ;  /* 0x00000008ff0a7e24 */ /* 0x000fe2000f8e00ff */
[----:B------:R-:W-:Y:S01]  /*45a0*/  @!UP1 UIADD3 UR8, UPT, UPT, UR6, 0x200, URZ ;  /* 0x0000020006089890 */ /* 0x000fe2000fffe0ff */
[----:B------:R-:W-:Y:S01]  /*45b0*/  SEL R29, R29, RZ, P0 ;  /* 0x000000ff1d1d7207 */ /* 0x000fe20000000000 */
[----:B------:R-:W-:Y:S01]  /*45c0*/  VOTEU.ALL UP1, P5 ;  /* 0x0000000000ff7886 */ /* 0x000fe20002820000 */
[----:B------:R-:W-:Y:S02]  /*45d0*/  LOP3.LUT R28, R28, R3, RZ, 0x3c, !PT ;  /* 0x000000031c1c7212 */ /* 0x000fe400078e3cff */
[----:B------:R-:W-:Y:S01]  /*45e0*/  IMAD.U32 R11, RZ, RZ, UR7 ;  /* 0x00000007ff0b7e24 */ /* 0x000fe2000f8e00ff */
[----:B------:R-:W-:Y:S04]  /*45f0*/  @!P5 R2UR UR16, R10 ;  /* 0x000000000a10d2ca */ /* 0x000fe800000e0000 */
[----:B------:R-:W-:Y:S11]  /*4600*/  @!P5 R2UR UR17, R11 ;  /* 0x000000000b11d2ca */ /* 0x000ff600000e0000 */
[----:B------:R-:W-:Y:S02]  /*4610*/  @!UPT UIADD3 URZ, UPT, UPT, URZ, URZ, URZ ;  /* 0x000000fffffff290 */ /* 0x000fe4000fffe0ff */
[----:B------:R3:W-:Y:S01]  /*4620*/  @!UP1 UTMALDG.3D [UR8], [UR16], desc[UR14] ;  /* 0x00000e08100095b4 */ /* 0x0007e20008011000 */
[----:B------:R3:W-:Y:S01]  /*4630*/  @!P5 SYNCS.ARRIVE.TRANS64.RED.A0TR RZ, [UR6+0x80], R25 ;  /* 0x00008019ffffd9a7 */ /* 0x0007e20008300406 */
[----:B------:R-:W-:Y:S01]  /*4640*/  UPLOP3.LUT UP1, UPT, UPT, UPT, UPT, 0x80, 0x8 ;  /* 0x000000000008789c */ /* 0x000fe20003f2f070 */
[----:B------:R-:W-:Y:S01]  /*4650*/  SYNCS.ARRIVE.TRANS64.RED.A1T0 RZ, [UR37], RZ ;  /* 0x000000ffffff79a7 */ /* 0x000fe20008100425 */
[----:B------:R-:W-:Y:S09]  /*4660*/  @P3 BRA `(.L_x_79) ;  /* 0xfffffff400b43947 */ /* 0x000ff2000383ffff */
[----:B------:R-:W-:Y:S07]  /*4670*/  MOV R0, UR6 ;  /* 0x0000000600007c02 */ /* 0x000fee0008000f00 */
.L_x_80:
[----:B-1----:R-:W-:-:S04]  /*4680*/  SHF.L.U32 R3, R30, 0x1f, RZ ;  /* 0x0000001f1e037819 */ /* 0x002fc800000006ff */
[----:B------:R1:W2:Y:S03]  /*4690*/  SYNCS.PHASECHK.TRANS64.TRYWAIT P0, [R0+URZ+0x88], R3 ;  /* 0x00008803000075a7 */ /* 0x0002a600080011ff */
[----:B--2---:R-:W-:Y:S05]  /*46a0*/  @!P0 NANOSLEEP.SYNCS 0x989680 ;  /* 0x009896800000895d */ /* 0x004fea0003900000 */
[----:B------:R-:W2:Y:S02]  /*46b0*/  @!P0 SYNCS.PHASECHK.TRANS64 P0, [R0+URZ+0x88], R3 ;  /* 0x00008803000085a7 */ /* 0x000ea400080010ff */
[----:B--23--:R-:W-:Y:S05]  /*46c0*/  @P0 EXIT ;  /* 0x000000000000094d */ /* 0x00cfea0003800000 */
[----:B------:R-:W-:Y:S05]  /*46d0*/  BRA `(.L_x_80) ;  /* 0xfffffffc00e87947 */ /* 0x000fea000383ffff */
.L_x_71:
[----:B------:R-:W-:-:S06]  /*46e0*/  UISETP.GE.AND UP1, UPT, UR8, 0x4, UPT ;  /* 0x000000040800788c */ /* 0x000fcc000bf26270 */
[----:B------:R-:W-:-:S13]  /*46f0*/  PLOP3.LUT P0, PT, PT, PT, UP1, 0x80, 0x8 ;  /* 0x000000000008781c */ /* 0x000fda0003f0f018 */
[----:B------:R-:W-:Y:S05]  /*4700*/  @!P0 EXIT ;  /* 0x000000000000894d */ /* 0x000fea0003800000 */
[----:B------:R-:W-:Y:S01]  /*4710*/  BAR.SYNC.DEFER_BLOCKING 0x6, 0xa0 ;  /* 0x0182800000007b1d */ /* 0x000fe20000010000 */
[C---:B------:R-:W-:Y:S02]  /*4720*/  IMAD.SHL.U32 R3, R166.reuse, 0x40, RZ ;  /* 0x00000040a6037824 */ /* 0x040fe400078e00ff */
[----:B------:R-:W-:Y:S02]  /*4730*/  HFMA2 R76, -RZ, RZ, 0, 0 ;  /* 0x00000000ff4c7431 */ /* 0x000fe400000001ff */
[C---:B------:R-:W-:Y:S01]  /*4740*/  IMAD.SHL.U32 R168, R166.reuse, 0x8, RZ ;  /* 0x00000008a6a87824 */ /* 0x040fe200078e00ff */
[----:B------:R-:W-:Y:S01]  /*4750*/  CS2R R174, SRZ ;  /* 0x0000000000ae7805 */ /* 0x000fe2000001ff00 */
[----:B------:R-:W-:Y:S01]  /*4760*/  IMAD.U32 R79, R166, 0x10000, RZ ;  /* 0x00010000a64f7824 */ /* 0x000fe200078e00ff */
[----:B------:R-:W-:Y:S01]  /*4770*/  UMOV UR43, 0x400 ;  /* 0x00000400002b7882 */ /* 0x000fe20000000000 */
[----:B------:R-:W-:Y:S01]  /*4780*/  LOP3.LUT R5, R3, 0x180, RZ, 0xc0, !PT ;  /* 0x0000018003057812 */ /* 0x000fe200078ec0ff */
[----:B------:R-:W-:Y:S01]  /*4790*/  ULEA UR43, UR37, UR43, 0x18 ;  /* 0x0000002b252b7291 */ /* 0x000fe2000f8ec0ff */
[----:B------:R-:W1:Y:S01]  /*47a0*/  LDC R167, c[0x0][0x370] ;  /* 0x0000dc00ffa77b82 */ /* 0x000e620000000800 */
[----:B------:R-:W-:Y:S01]  /*47b0*/  LOP3.LUT R79, R79, 0x600000, RZ, 0xc0, !PT ;  /* 0x006000004f4f7812 */ /* 0x000fe200078ec0ff */
[----:B------:R-:W-:Y:S01]  /*47c0*/  IMAD.MOV.U32 R181, RZ, RZ, RZ ;  /* 0x000000ffffb57224 */ /* 0x000fe200078e00ff */
[----:B------:R-:W-:Y:S01]  /*47d0*/  LOP3.LUT R168, R5, 0x30, R168, 0xf8, !PT ;  /* 0x0000003005a87812 */ /* 0x000fe200078ef8a8 */
[----:B------:R-:W-:Y:S01]  /*47e0*/  UIADD3 UR4, UPT, UPT, UR43, 0x2200, URZ ;  /* 0x000022002b047890 */ /* 0x000fe2000fffe0ff */
[----:B------:R-:W-:Y:S01]  /*47f0*/  IMAD.MOV.U32 R173, RZ, RZ, RZ ;  /* 0x000000ffffad7224 */ /* 0x000fe200078e00ff */
[----:B------:R-:W2:Y:S01]  /*4800*/  LDCU.64 UR46, c[0x0][0x348] ;  /* 0x00006900ff2e77ac */ /* 0x000ea20008000a00 */
[----:B------:R-:W-:Y:S01]  /*4810*/  LOP3.LUT R168, R168, 0x1e40, R3, 0xf8, !PT ;  /* 0x00001e40a8a87812 */ /* 0x000fe200078ef803 */
[----:B------:R-:W4:Y:S01]  /*4820*/  LDC R74, c[0x0][0xb0c] ;  /* 0x0002c300ff4a7b82 */ /* 0x000f220000000800 */
[----:B------:R-:W-:Y:S01]  /*4830*/  IMAD.SHL.U32 R3, R166, 0x10, RZ ;  /* 0x00000010a6037824 */ /* 0x000fe200078e00ff */
[----:B------:R-:W-:Y:S01]  /*4840*/  MOV R179, UR4 ;  /* 0x0000000400b37c02 */ /* 0x000fe20008000f00 */
[----:B------:R-:W1:Y:S03]  /*4850*/  LDCU.64 UR38, c[0x0][0x888] ;  /* 0x00011100ff2677ac */ /* 0x000e660008000a00 */
[C---:B------:R-:W-:Y:S01]  /*4860*/  LOP3.LUT R5, R3.reuse, 0x20, RZ, 0xc0, !PT ;  /* 0x0000002003057812 */ /* 0x040fe200078ec0ff */
[----:B------:R-:W3:Y:S01]  /*4870*/  LDS R0, [UR43+0x150] ;  /* 0x0001502bff007984 */ /* 0x000ee20008000800 */
[----:B------:R-:W1:Y:S01]  /*4880*/  LDC R170, c[0x0][0xb20] ;  /* 0x0002c800ffaa7b82 */ /* 0x000e620000000800 */
[----:B------:R-:W-:Y:S01]  /*4890*/  LOP3.LUT R3, R3, 0x40, RZ, 0xc0, !PT ;  /* 0x0000004003037812 */ /* 0x000fe200078ec0ff */
[----:B------:R-:W-:-:S06]  /*48a0*/  UIADD3 UR42, UPT, UPT, UR43, 0x200, URZ ;  /* 0x000002002b2a7890 */ /* 0x000fcc000fffe0ff */
[----:B------:R-:W1:Y:S08]  /*48b0*/  LDC R73, c[0x0][0xb30] ;  /* 0x0002cc00ff497b82 */ /* 0x000e700000000800 */
[----:B------:R-:W1:Y:S08]  /*48c0*/  LDC.64 R152, c[0x0][0xb10] ;  /* 0x0002c400ff987b82 */ /* 0x000e700000000a00 */
[----:B------:R-:W1:Y:S08]  /*48d0*/  LDC.64 R70, c[0x0][0xb18] ;  /* 0x0002c600ff467b82 */ /* 0x000e700000000a00 */
[----:B------:R-:W1:Y:S01]  /*48e0*/  LDC.64 R148, c[0x0][0x888] ;  /* 0x00022200ff947b82 */ /* 0x000e620000000a00 */
[----:B---3--:R-:W-:-:S07]  /*48f0*/  IMAD.IADD R79, R0, 0x1, R79 ;  /* 0x00000001004f7824 */ /* 0x008fce00078e024f */
[----:B------:R-:W3:Y:S01]  /*4900*/  LDC.64 R68, c[0x0][0xb28] ;  /* 0x0002ca00ff447b82 */ /* 0x000ee20000000a00 */
[----:B------:R-:W-:-:S05]  /*4910*/  VIADD R0, R168, UR43 ;  /* 0x0000002ba8007c36 */ /* 0x000fca0008000000 */
[--C-:B------:R-:W-:Y:S02]  /*4920*/  IADD3 R178, PT, PT, -R5, 0x200, R0.reuse ;  /* 0x0000020005b27810 */ /* 0x100fe40007ffe100 */
[----:B------:R-:W1:Y:S01]  /*4930*/  LDC.64 R150, c[0x0][0x890] ;  /* 0x00022400ff967b82 */ /* 0x000e620000000a00 */
[----:B------:R-:W-:Y:S02]  /*4940*/  IADD3 R177, PT, PT, -R3, 0x200, R0 ;  /* 0x0000020003b17810 */ /* 0x000fe40007ffe100 */
[----:B------:R-:W-:-:S05]  /*4950*/  IMAD.IADD R176, R178, 0x1, -R3 ;  /* 0x00000001b2b07824 */ /* 0x000fca00078e0a03 */
[----:B------:R-:W1:Y:S08]  /*4960*/  LDC.64 R146, c[0x0][0x8b0] ;  /* 0x00022c00ff927b82 */ /* 0x000e700000000a00 */
[----:B------:R-:W1:Y:S08]  /*4970*/  LDC.64 R144, c[0x0][0x8a8] ;  /* 0x00022a00ff907b82 */ /* 0x000e700000000a00 */
[----:B--2-4-:R-:W1:Y:S02]  /*4980*/  LDC R172, c[0x0][0x374] ;  /* 0x0000dd00ffac7b82 */ /* 0x014e640000000800 */
.L_x_98:
[C---:B------:R-:W-:Y:S02]  /*4990*/  LEA R0, R181.reuse, UR43, 0x3 ;  /* 0x0000002bb5007c11 */ /* 0x040fe4000f8e18ff */
[----:B------:R-:W-:Y:S02]  /*49a0*/  SHF.L.U32 R3, R174, 0x1f, RZ ;  /* 0x0000001fae037819 */ /* 0x000fe400000006ff */
[----:B------:R-:W-:Y:S02]  /*49b0*/  LEA R16, R181, UR43, 0x4 ;  /* 0x0000002bb5107c11 */ /* 0x000fe4000f8e20ff */
[----:B--2---:R-:W2:Y:S02]  /*49c0*/  SYNCS.PHASECHK.TRANS64.TRYWAIT P0, [R0+URZ+0xa0], R3 ;  /* 0x0000a003000075a7 */ /* 0x004ea400080011ff */
[----:B-12---:R-:W-:Y:S05]  /*49d0*/  @!P0 BRA `(.L_x_81) ;  /* 0x0000002800c08947 */ /* 0x006fea0003800000 */
.L_x_138:
[----:B------:R-:W4:Y:S01]  /*49e0*/  LDC.64 R12, c[0x0][0xb10] ;  /* 0x0002c400ff0c7b82 */ /* 0x000f220000000a00 */
[----:B------:R-:W3:Y:S01]  /*49f0*/  LDS.128 R16, [R16+0x130] ;  /* 0x0001300010107984 */ /* 0x000ee20000000c00 */
[----:B-1----:R-:W-:Y:S01]  /*4a00*/  ISETP.NE.AND P1, PT, R73, 0x1, PT ;  /* 0x000000014900780c */ /* 0x002fe20003f25270 */
[----:B--2---:R-:W-:Y:S01]  /*4a10*/  VIADD R0, R0, 0xb0 ;  /* 0x000000b000007836 */ /* 0x004fe20000000000 */
[----:B------:R-:W-:Y:S04]  /*4a20*/  ISETP.GE.AND P0, PT, R72, 0x1, PT ;  /* 0x000000014800780c */ /* 0x000fe80003f06270 */
[----:B------:R-:W1:Y:S01]  /*4a30*/  LDC.64 R10, c[0x0][0xb18] ;  /* 0x0002c600ff0a7b82 */ /* 0x000e620000000a00 */
[----:B------:R-:W-:Y:S01]  /*4a40*/  PRMT R0, RZ, 0x654, R0 ;  /* 0x00000654ff007816 */ /* 0x000fe20000000000 */
[----:B------:R-:W-:Y:S01]  /*4a50*/  @!PT LDS RZ, [RZ] ;  /* 0x00000000fffff984 */ /* 0x000fe20000000800 */
[----:B------:R-:W-:Y:S01]  /*4a60*/  @!PT LDS RZ, [RZ] ;  /* 0x00000000fffff984 */ /* 0x000fe20000000800 */
[----:B------:R-:W-:Y:S01]  /*4a70*/  @!PT LDS RZ, [RZ] ;  /* 0x00000000fffff984 */ /* 0x000fe20000000800 */
[----:B------:R-:W-:Y:S01]  /*4a80*/  @!PT LDS RZ, [RZ] ;  /* 0x00000000fffff984 */ /* 0x000fe20000000800 */
[----:B------:R2:W-:Y:S06]  /*4a90*/  MEMBAR.ALL.CTA ;  /* 0x0000000000007992 */ /* 0x0005ec0000008000 */
[----:B--2---:R-:W2:Y:S01]  /*4aa0*/  FENCE.VIEW.ASYNC.S ;  /* 0x00000000000073c6 */ /* 0x004ea20000000000 */
[----:B------:R-:W1:Y:S08]  /*4ab0*/  @!P1 LDC R14, c[0x0][0xb20] ;  /* 0x0002c800ff0e9b82 */ /* 0x000e700000000800 */
[----:B------:R-:W1:Y:S01]  /*4ac0*/  @!P1 LDC R9, c[0x0][0xb0c] ;  /* 0x0002c300ff099b82 */ /* 0x000e620000000800 */
[----:B--2---:R2:W-:Y:S01]  /*4ad0*/  SYNCS.ARRIVE.TRANS64.RED.A1T0 RZ, [R0+URZ], RZ ;  /* 0x000000ff00ff79a7 */ /* 0x0045e200081004ff */
[----:B---3--:R-:W-:Y:S04]  /*4ae0*/  LOP3.LUT P4, RZ, R18, 0x1, RZ, 0xc0, !PT ;  /* 0x0000000112ff7812 */ /* 0x008fe8000788c0ff */
[----:B------:R-:W-:Y:S09]  /*4af0*/  P2R R180, PR, RZ, 0x10 ;  /* 0x00000010ffb47803 */ /* 0x000ff20000000000 */
[----:B------:R-:W-:Y:S02]  /*4b00*/  @P4 MOV R77, R16 ;  /* 0x00000010004d4202 */ /* 0x000fe40000000f00 */
[----:B------:R-:W-:Y:S01]  /*4b10*/  @P4 LOP3.LUT R75, R17, 0xffff, RZ, 0xc0, !PT ;  /* 0x0000ffff114b4812 */ /* 0x000fe200078ec0ff */
[----:B--2-4-:R-:W-:Y:S06]  /*4b20*/  @!P0 BRA `(.L_x_82) ;  /* 0x0000000000a48947 */ /* 0x014fec0003800000 */
[----:B------:R-:W-:Y:S01]  /*4b30*/  IMAD.HI.U32 R21, R172, R71, RZ ;  /* 0x00000047ac157227 */ /* 0x000fe200078e00ff */
[----:B------:R-:W-:Y:S02]  /*4b40*/  ISETP.NE.AND P0, PT, R70, 0x1, PT ;  /* 0x000000014600780c */ /* 0x000fe40003f05270 */
[----:B------:R-:W-:Y:S01]  /*4b50*/  ISETP.NE.AND P2, PT, R72, 0x1, PT ;  /* 0x000000014800780c */ /* 0x000fe20003f45270 */
[----:B------:R-:W-:Y:S01]  /*4b60*/  IMAD.HI.U32 R20, R167, R152, RZ ;  /* 0x00000098a7147227 */ /* 0x000fe200078e00ff */
[----:B------:R-:W-:Y:S02]  /*4b70*/  SHF.R.U32.HI R21, RZ, R170, R21 ;  /* 0x000000aaff157219 */ /* 0x000fe40000011615 */
[----:B------:R-:W-:Y:S01]  /*4b80*/  ISETP.NE.AND P3, PT, R74, 0x1, PT ;  /* 0x000000014a00780c */ /* 0x000fe20003f65270 */
[----:B------:R-:W-:Y:S01]  /*4b90*/  IMAD.HI.U32 R24, R77, R152, RZ ;  /* 0x000000984d187227 */ /* 0x000fe200078e00ff */
[----:B------:R-:W-:Y:S02]  /*4ba0*/  SHF.R.U32.HI R20, RZ, R153, R20 ;  /* 0x00000099ff147219 */ /* 0x000fe40000011614 */
[----:B------:R-:W-:Y:S01]  /*4bb0*/  SEL R3, R172, R21, !P0 ;  /* 0x00000015ac037207 */ /* 0x000fe20004000000 */
[----:B------:R-:W-:Y:S01]  /*4bc0*/  IMAD.HI.U32 R21, R75, R71, RZ ;  /* 0x000000474b157227 */ /* 0x000fe200078e00ff */
[----:B------:R-:W-:Y:S02]  /*4bd0*/  SEL R7, R167, R20, !P3 ;  /* 0x00000014a7077207 */ /* 0x000fe40005800000 */
[----:B------:R-:W-:Y:S01]  /*4be0*/  SHF.R.U32.HI R24, RZ, R153, R24 ;  /* 0x00000099ff187219 */ /* 0x000fe20000011618 */
[-C--:B------:R-:W-:Y:S04]  /*4bf0*/  IMAD.HI.U32 R20, R3, R68.reuse, RZ ;  /* 0x0000004403147227 */ /* 0x080fe800078e00ff */
[----:B------:R-:W-:Y:S01]  /*4c00*/  IMAD.HI.U32 R22, R7, R68, RZ ;  /* 0x0000004407167227 */ /* 0x000fe200078e00ff */
[-C--:B------:R-:W-:Y:S02]  /*4c10*/  @P2 SHF.R.U32.HI R3, RZ, R69.reuse, R20 ;  /* 0x00000045ff032219 */ /* 0x080fe40000011614 */
[----:B------:R-:W-:Y:S02]  /*4c20*/  SHF.R.U32.HI R20, RZ, R170, R21 ;  /* 0x000000aaff147219 */ /* 0x000fe40000011615 */
[----:B------:R-:W-:Y:S01]  /*4c30*/  @P2 SHF.R.U32.HI R7, RZ, R69, R22 ;  /* 0x00000045ff072219 */ /* 0x000fe20000011616 */
[C---:B------:R-:W-:Y:S01]  /*4c40*/  IMAD R2, R72.reuse, R3, RZ ;  /* 0x0000000348027224 */ /* 0x040fe200078e02ff */
[----:B------:R-:W-:Y:S02]  /*4c50*/  SEL R5, R75, R20, !P0 ;  /* 0x000000144b057207 */ /* 0x000fe40004000000 */
[----:B------:R-:W-:Y:S01]  /*4c60*/  SEL R3, R77, R24, !P3 ;  /* 0x000000184d037207 */ /* 0x000fe20005800000 */
[----:B------:R-:W-:Y:S01]  /*4c70*/  IMAD R4, R72, R7, RZ ;  /* 0x0000000748047224 */ /* 0x000fe200078e02ff */
[C---:B------:R-:W-:Y:S01]  /*4c80*/  ISETP.GE.AND P0, PT, R5.reuse, R2, PT ;  /* 0x000000020500720c */ /* 0x040fe20003f06270 */
[----:B------:R-:W-:Y:S03]  /*4c90*/  IMAD.HI.U32 R6, R5, R68, RZ ;  /* 0x0000004405067227 */ /* 0x000fe600078e00ff */
[----:B------:R-:W-:Y:S01]  /*4ca0*/  ISETP.GE.OR P0, PT, R3, R4, P0 ;  /* 0x000000040300720c */ /* 0x000fe20000706670 */
[----:B------:R-:W-:Y:S01]  /*4cb0*/  IMAD.MOV R4, RZ, RZ, -R3 ;  /* 0x000000ffff047224 */ /* 0x000fe200078e0a03 */
[-C--:B------:R-:W-:Y:S03]  /*4cc0*/  SHF.R.U32.HI R6, RZ, R69.reuse, R6 ;  /* 0x00000045ff067219 */ /* 0x080fe60000011606 */
[----:B------:R-:W-:Y:S01]  /*4cd0*/  IMAD R77, R74, R4, R77 ;  /* 0x000000044a4d7224 */ /* 0x000fe200078e024d */
[----:B------:R-:W-:Y:S05]  /*4ce0*/  SEL R15, R5, R6, !P2 ;  /* 0x00000006050f7207 */ /* 0x000fea0005000000 */
[----:B------:R-:W-:Y:S02]  /*4cf0*/  IMAD.MOV R6, RZ, RZ, -R15 ;  /* 0x000000ffff067224 */ /* 0x000fe400078e0a0f */
[C---:B------:R-:W-:Y:S04]  /*4d00*/  @!P0 IMAD.HI.U32 R2, R3.reuse, R68, RZ ;  /* 0x0000004403028227 */ /* 0x040fe800078e00ff */
[----:B------:R-:W-:Y:S01]  /*4d10*/  IMAD R6, R72, R6, R5 ;  /* 0x0000000648067224 */ /* 0x000fe200078e0205 */
[----:B------:R-:W-:Y:S04]  /*4d20*/  @!P0 SHF.R.U32.HI R2, RZ, R69, R2 ;  /* 0x00000045ff028219 */ /* 0x000fe80000011602 */
[----:B------:R-:W-:Y:S02]  /*4d30*/  @!P0 SEL R0, R3, R2, !P2 ;  /* 0x0000000203008207 */ /* 0x000fe40005000000 */
[----:B------:R-:W-:Y:S02]  /*4d40*/  IADD3 R2, PT, PT, -R5, RZ, RZ ;  /* 0x000000ff05027210 */ /* 0x000fe40007ffe1ff */
[----:B------:R-:W-:Y:S01]  /*4d50*/  @!P0 IADD3 R8, PT, PT, R15, -R0, RZ ;  /* 0x800000000f088210 */ /* 0x000fe20007ffe0ff */
[----:B------:R-:W-:Y:S02]  /*4d60*/  @!P0 IMAD R0, R7, R6, R0 ;  /* 0x0000000607008224 */ /* 0x000fe400078e0200 */
[----:B------:R-:W-:Y:S02]  /*4d70*/  IMAD R75, R70, R2, R75 ;  /* 0x00000002464b7224 */ /* 0x000fe400078e024b */
[----:B------:R-:W-:Y:S02]  /*4d80*/  @!P0 IMAD R5, R8, R72, R3 ;  /* 0x0000004808058224 */ /* 0x000fe400078e0203 */
[----:B------:R-:W-:Y:S04]  /*4d90*/  @!P0 IMAD.MOV.U32 R3, RZ, RZ, R0 ;  /* 0x000000ffff038224 */ /* 0x000fe800078e0000 */
[----:B------:R-:W-:Y:S02]  /*4da0*/  IMAD R77, R3, R74, R77 ;  /* 0x0000004a034d7224 */ /* 0x000fe400078e024d */
[----:B------:R-:W-:Y:S07]  /*4db0*/  IMAD R75, R5, R70, R75 ;  /* 0x00000046054b7224 */ /* 0x000fee00078e024b */
.L_x_82:
[----:B------:R-:W-:Y:S01]  /*4dc0*/  @!P1 IMAD.HI.U32 R0, R77, R12, RZ ;  /* 0x0000000c4d009227 */ /* 0x000fe200078e00ff */
[----:B-1----:R-:W-:Y:S01]  /*4dd0*/  @!P1 ISETP.NE.AND P0, PT, R10, 0x1, PT ;  /* 0x000000010a00980c */ /* 0x002fe20003f05270 */
[----:B------:R-:W-:Y:S01]  /*4de0*/  ULOP3.LUT UP0, URZ, UR42, 0x1b0, URZ, 0xc0, !UPT ;  /* 0x000001b02aff7892 */ /* 0x000fe2000f80c0ff */
[----:B------:R-:W-:Y:S01]  /*4df0*/  @!P1 ISETP.NE.AND P2, PT, R9, 0x1, PT ;  /* 0x000000010900980c */ /* 0x000fe20003f45270 */
[----:B------:R-:W-:Y:S01]  /*4e00*/  @!P1 IMAD.HI.U32 R3, R75, R11, RZ ;  /* 0x0000000b4b039227 */ /* 0x000fe200078e00ff */
[----:B------:R-:W-:Y:S02]  /*4e10*/  @!P1 SHF.R.U32.HI R0, RZ, R13, R0 ;  /* 0x0000000dff009219 */ /* 0x000fe40000011600 */
[----:B------:R-:W-:Y:S01]  /*4e20*/  @P4 SHF.R.U32.HI R171, RZ, 0x10, R17 ;  /* 0x00000010ffab4819 */ /* 0x000fe20000011611 */
[----:B------:R-:W-:Y:S01]  /*4e30*/  VIADD R181, R181, 0x1 ;  /* 0x00000001b5b57836 */ /* 0x000fe20000000000 */
[----:B------:R-:W-:Y:S02]  /*4e40*/  @!P1 SHF.R.U32.HI R2, RZ, R14, R3 ;  /* 0x0000000eff029219 */ /* 0x000fe40000011603 */
[----:B------:R-:W-:Y:S02]  /*4e50*/  @!P1 SEL R3, R77, R0, !P2 ;  /* 0x000000004d039207 */ /* 0x000fe40005000000 */
[----:B------:R-:W-:Y:S05]  /*4e60*/  @!P1 SEL R2, R75, R2, !P0 ;  /* 0x000000024b029207 */ /* 0x000fea0004000000 */
[----:B------:R-:W-:Y:S02]  /*4e70*/  @!P1 IMAD.IADD R0, R2, 0x1, -R3 ;  /* 0x0000000102009824 */ /* 0x000fe400078e0a03 */
[----:B------:R-:W-:Y:S02]  /*4e80*/  @!P1 IMAD.IADD R2, R3, 0x1, -R2 ;  /* 0x0000000103029824 */ /* 0x000fe400078e0a02 */
[----:B------:R-:W-:Y:S02]  /*4e90*/  @!P1 IMAD R77, R0, R9, R77 ;  /* 0x00000009004d9224 */ /* 0x000fe400078e024d */
[----:B------:R-:W-:Y:S01]  /*4ea0*/  @!P1 IMAD R75, R2, R10, R75 ;  /* 0x0000000a024b9224 */ /* 0x000fe200078e024b */
[----:B------:R-:W-:Y:S06]  /*4eb0*/  BRA.U !UP0, `(.L_x_83) ;  /* 0x0000000108407547 */ /* 0x000fec000b800000 */
[----:B------:R-:W1:Y:S01]  /*4ec0*/  LDCU.64 UR8, c[0x4][0x80] ;  /* 0x01001000ff0877ac */ /* 0x000e620008000a00 */
[----:B------:R-:W-:Y:S01]  /*4ed0*/  MOV R3, 0x0 ;  /* 0x0000000000037802 */ /* 0x000fe20000000f00 */
[----:B------:R-:W-:Y:S02]  /*4ee0*/  HFMA2 R12, -RZ, RZ, 0, 5.9604644775390625e-08 ;  /* 0x00000001ff0c7431 */ /* 0x000fe400000001ff */
[----:B------:R-:W-:Y:S02]  /*4ef0*/  IMAD.MOV.U32 R8, RZ, RZ, 0x70 ;  /* 0x00000070ff087424 */ /* 0x000fe400078e00ff */
[----:B------:R-:W-:Y:S01]  /*4f00*/  IMAD.MOV.U32 R13, RZ, RZ, RZ ;  /* 0x000000ffff0d7224 */ /* 0x000fe200078e00ff */
[----:B------:R-:W2:Y:S01]  /*4f10*/  LDCU.64 UR6, c[0x4][0x88] ;  /* 0x01001100ff0677ac */ /* 0x000ea20008000a00 */
[----:B------:R-:W3:Y:S01]  /*4f20*/  LDC.64 R2, c[0x4][R3] ;  /* 0x0100000003027b82 */ /* 0x000ee20000000a00 */
[----:B------:R-:W4:Y:S01]  /*4f30*/  LDCU.64 UR4, c[0x4][0x8] ;  /* 0x01000100ff0477ac */ /* 0x000f220008000a00 */
[----:B-1----:R-:W-:Y:S01]  /*4f40*/  MOV R5, UR9 ;  /* 0x0000000900057c02 */ /* 0x002fe20008000f00 */
[----:B------:R-:W-:Y:S01]  /*4f50*/  IMAD.U32 R4, RZ, RZ, UR8 ;  /* 0x00000008ff047e24 */ /* 0x000fe2000f8e00ff */
[----:B--2---:R-:W-:Y:S01]  /*4f60*/  MOV R7, UR7 ;  /* 0x0000000700077c02 */ /* 0x004fe20008000f00 */
[----:B------:R-:W-:Y:S01]  /*4f70*/  IMAD.U32 R6, RZ, RZ, UR6 ;  /* 0x00000006ff067e24 */ /* 0x000fe2000f8e00ff */
[----:B----4-:R-:W-:Y:S01]  /*4f80*/  MOV R11, UR5 ;  /* 0x00000005000b7c02 */ /* 0x010fe20008000f00 */
[----:B------:R-:W-:Y:S02]  /*4f90*/  IMAD.U32 R10, RZ, RZ, UR4 ;  /* 0x00000004ff0a7e24 */ /* 0x000fe4000f8e00ff */
[----:B------:R-:W-:Y:S07]  /*4fa0*/  LEPC R20, `(.L_x_83) ;  /* 0x000000001014794e */ /* 0x000fee0000000000 */
[----:B---3-5:R-:W-:Y:S05]  /*4fb0*/  CALL.ABS.NOINC R2 ;  /* 0x0000000002007343 */ /* 0x028fea0003c00000 */
.L_x_83:
[----:B------:R-:W-:Y:S01]  /*4fc0*/  LOP3.LUT P0, RZ, R179, 0x1b0, RZ, 0xc0, !PT ;  /* 0x000001b0b3ff7812 */ /* 0x000fe2000780c0ff */
[----:B------:R-:W-:Y:S11]  /*4fd0*/  BSSY.RECONVERGENT B6, `(.L_x_84) ;  /* 0x0000013000067945 */ /* 0x000ff60003800200 */
[----:B------:R-:W-:Y:S01]  /*4fe0*/  @!UPT UIADD3 URZ, UPT, UPT, URZ, URZ, URZ ;  /* 0x000000fffffff290 */ /* 0x000fe2000fffe0ff */
[----:B------:R-:W-:Y:S05]  /*4ff0*/  @!P0 BRA `(.L_x_85) ;  /* 0x0000000000408947 */ /* 0x000fea0003800000 */
        /* <DEDUP_REMOVED lines=16> */
.L_x_85:
[----:B------:R-:W-:Y:S05]  /*5100*/  BSYNC.RECONVERGENT B6 ;  /* 0x0000000000067941 */ /* 0x000fea0003800200 */
.L_x_84:
[----:B------:R-:W-:Y:S01]  /*5110*/  ISETP.NE.U32.AND P3, PT, R150, RZ, PT ;  /* 0x000000ff9600720c */ /* 0x000fe20003f65070 */
[----:B------:R-:W-:Y:S01]  /*5120*/  UISETP.NE.AND UP1, UPT, UR44, URZ, UPT ;  /* 0x000000ff2c00728c */ /* 0x000fe2000bf25270 */
[----:B------:R-:W-:Y:S02]  /*5130*/  ISETP.NE.U32.AND P4, PT, R146, RZ, PT ;  /* 0x000000ff9200720c */ /* 0x000fe40003f85070 */
[----:B------:R-:W-:Y:S02]  /*5140*/  ISETP.NE.AND.EX P3, PT, R151, RZ, PT, P3 ;  /* 0x000000ff9700720c */ /* 0x000fe40003f65330 */
[----:B------:R-:W-:Y:S02]  /*5150*/  PLOP3.LUT P1, PT, PT, PT, PT, 0x8, 0x80 ;  /* 0x000000000080781c */ /* 0x000fe40003f2e170 */
[----:B------:R-:W-:Y:S02]  /*5160*/  PLOP3.LUT P0, PT, PT, PT, UP1, 0x80, 0x8 ;  /* 0x000000000008781c */ /* 0x000fe40003f0f018 */
[----:B------:R-:W-:Y:S02]  /*5170*/  ISETP.NE.AND.EX P4, PT, R147, RZ, PT, P4 ;  /* 0x000000ff9300720c */ /* 0x000fe40003f85340 */
[----:B------:R-:W1:Y:S09]  /*5180*/  @UP1 LDCU.64 UR4, c[0x0][0x888] ;  /* 0x00011100ff0417ac */ /* 0x000e720008000a00 */
[----:B------:R-:W-:Y:S01]  /*5190*/  @P0 PLOP3.LUT P1, PT, P3, PT, PT, 0x80, 0x8 ;  /* 0x000000000008081c */ /* 0x000fe20001f2f070 */
[----:B-1----:R-:W-:Y:S04]  /*51a0*/  @UP1 UISETP.NE.U32.AND UP0, UPT, UR4, URZ, UPT ;  /* 0x000000ff0400128c */ /* 0x002fe8000bf05070 */
[----:B------:R-:W-:Y:S04]  /*51b0*/  @UP1 UISETP.NE.AND.EX UP0, UPT, UR5, URZ, UPT, UP0 ;  /* 0x000000ff0500128c */ /* 0x000fe8000bf05300 */
[----:B------:R-:W-:Y:S01]  /*51c0*/  @UP1 USEL UR4, URZ, 0xffffffff, UP0 ;  /* 0xffffffffff041887 */ /* 0x000fe20008000000 */
[----:B------:R-:W-:Y:S11]  /*51d0*/  @!P3 BRA `(.L_x_86) ;  /* 0x00000000002cb947 */ /* 0x000ff60003800000 */
[----:B------:R-:W-:Y:S01]  /*51e0*/  ISETP.NE.U32.AND P2, PT, R148, RZ, PT ;  /* 0x000000ff9400720c */ /* 0x000fe20003f45070 */
[----:B------:R-:W-:Y:S03]  /*51f0*/  IMAD.MOV.U32 R164, RZ, RZ, 0x1 ;  /* 0x00000001ffa47424 */ /* 0x000fe600078e00ff */
[----:B------:R-:W-:Y:S11]  /*5200*/  ISETP.NE.AND.EX P2, PT, R149, RZ, PT, P2 ;  /* 0x000000ff9500720c */ /* 0x000ff60003f45320 */
[----:B------:R-:W-:Y:S02]  /*5210*/  @!UPT UIADD3 URZ, UPT, UPT, URZ, URZ, URZ ;  /* 0x000000fffffff290 */ /* 0x000fe4000fffe0ff */
[----:B------:R-:W1:Y:S01]  /*5220*/  @P2 LDC.64 R2, c[0x0][0x888] ;  /* 0x00022200ff022b82 */ /* 0x000e620000000a00 */
[----:B------:R-:W-:Y:S04]  /*5230*/  @P2 IMAD R0, R150, UR36, RZ ;  /* 0x0000002496002c24 */ /* 0x000fe8000f8e02ff */
[----:B-1----:R-:W-:Y:S04]  /*5240*/  @P2 IMAD.WIDE R2, R0, 0x4, R2 ;  /* 0x0000000400022825 */ /* 0x002fe800078e0202 */
[----:B------:R-:W-:Y:S01]  /*5250*/  HFMA2 R0, -RZ, RZ, 0, 5.9604644775390625e-08 ;  /* 0x00000001ff007431 */ /* 0x000fe200000001ff */
[----:B-----5:R1:W5:Y:S04]  /*5260*/  @P2 LDG.E R81, desc[UR40][R2.64] ;  /* 0x0000002802512981 */ /* 0x020368000c1e1900 */
[----:B------:R-:W-:Y:S01]  /*5270*/  @!P2 PRMT R164, R0, 0x7610, R164 ;  /* 0x0000761000a4a816 */ /* 0x000fe200000000a4 */
[----:B-1----:R-:W2:Y:S06]  /*5280*/  @!P2 LDC R81, c[0x0][0x880] ;  /* 0x00022000ff51ab82 */ /* 0x002eac0000000800 */
.L_x_86:
[----:B------:R-:W-:Y:S05]  /*5290*/  @!P4 BRA `(.L_x_87) ;  /* 0x000000000020c947 */ /* 0x000fea0003800000 */
[----:B------:R-:W-:Y:S04]  /*52a0*/  ISETP.NE.U32.AND P2, PT, R144, RZ, PT ;  /* 0x000000ff9000720c */ /* 0x000fe80003f45070 */
[----:B------:R-:W-:Y:S11]  /*52b0*/  ISETP.NE.AND.EX P2, PT, R145, RZ, PT, P2 ;  /* 0x000000ff9100720c */ /* 0x000ff60003f45320 */
[----:B------:R-:W-:Y:S02]  /*52c0*/  @!UPT UIADD3 URZ, UPT, UPT, URZ, URZ, URZ ;  /* 0x000000fffffff290 */ /* 0x000fe4000fffe0ff */
[----:B------:R-:W1:Y:S01]  /*52d0*/  @P2 LDC.64 R2, c[0x0][0x8a8] ;  /* 0x00022a00ff022b82 */ /* 0x000e620000000a00 */
[----:B------:R-:W-:Y:S04]  /*52e0*/  @P2 IMAD R0, R146, UR36, RZ ;  /* 0x0000002492002c24 */ /* 0x000fe8000f8e02ff */
[----:B-1----:R-:W-:Y:S05]  /*52f0*/  @P2 IMAD.WIDE R2, R0, 0x4, R2 ;  /* 0x0000000400022825 */ /* 0x002fea00078e0202 */
[----:B-----5:R1:W5:Y:S02]  /*5300*/  @P2 LDG.E R78, desc[UR40][R2.64] ;  /* 0x00000028024e2981 */ /* 0x020364000c1e1900 */
[----:B-1----:R-:W3:Y:S02]  /*5310*/  @!P2 LDC R78, c[0x0][0x8a0] ;  /* 0x00022800ff4eab82 */ /* 0x002ee40000000800 */
.L_x_87:
[----:B--2--5:R-:W-:Y:S01]  /*5320*/  @P0 FSETP.NEU.AND P4, PT, R81, RZ, PT ;  /* 0x000000ff5100020b */ /* 0x024fe20003f8d000 */
[----:B------:R-:W-:Y:S01]  /*5330*/  IMAD.U32 R0, RZ, RZ, UR4 ;  /* 0x00000004ff007e24 */ /* 0x000fe2000f8e00ff */
[----:B------:R-:W-:Y:S01]  /*5340*/  @P0 LOP3.LUT P2, RZ, R164, 0xff, RZ, 0xc0, !PT ;  /* 0x000000ffa4ff0812 */ /* 0x000fe2000784c0ff */
[----:B------:R-:W-:Y:S01]  /*5350*/  BSSY B1, `(.L_x_88) ;  /* 0x000003d000017945 */ /* 0x000fe20003800000 */
[----:B------:R-:W-:Y:S01]  /*5360*/  @P0 SEL R3, RZ, 0xffffffff, P4 ;  /* 0xffffffffff030807 */ /* 0x000fe20002000000 */
[C---:B------:R-:W-:Y:S01]  /*5370*/  IMAD R64, R76.reuse, 0x40, R79 ;  /* 0x000000404c407824 */ /* 0x040fe200078e024f */
[----:B------:R-:W-:Y:S02]  /*5380*/  LEA R156, R76, UR43, 0x3 ;  /* 0x0000002b4c9c7c11 */ /* 0x000fe4000f8e18ff */
[----:B------:R-:W-:Y:S02]  /*5390*/  CS2R R86, SRZ ;  /* 0x0000000000567805 */ /* 0x000fe4000001ff00 */
[----:B------:R-:W-:Y:S02]  /*53a0*/  @P1 SEL R3, R0, R3, !P2 ;  /* 0x0000000300031207 */ /* 0x000fe40005000000 */
[----:B------:R-:W-:Y:S02]  /*53b0*/  CS2R R84, SRZ ;  /* 0x0000000000547805 */ /* 0x000fe4000001ff00 */
[----:B------:R-:W-:Y:S02]  /*53c0*/  SHF.L.U32 R5, R175, 0x1f, RZ ;  /* 0x0000001faf057819 */ /* 0x000fe400000006ff */
[----:B------:R-:W-:Y:S02]  /*53d0*/  CS2R R90, SRZ ;  /* 0x00000000005a7805 */ /* 0x000fe4000001ff00 */
[----:B------:R-:W-:Y:S02]  /*53e0*/  @P0 LOP3.LUT R3, R3, 0x1, RZ, 0xc0, !PT ;  /* 0x0000000103030812 */ /* 0x000fe400078ec0ff */
[----:B------:R-:W-:Y:S02]  /*53f0*/  CS2R R88, SRZ ;  /* 0x0000000000587805 */ /* 0x000fe4000001ff00 */
[----:B------:R-:W-:Y:S02]  /*5400*/  PLOP3.LUT P5, PT, PT, PT, PT, 0x8, 0x80 ;  /* 0x000000000080781c */ /* 0x000fe40003fae170 */
[----:B------:R-:W-:Y:S02]  /*5410*/  CS2R R98, SRZ ;  /* 0x0000000000627805 */ /* 0x000fe4000001ff00 */
[----:B------:R-:W-:Y:S02]  /*5420*/  ISETP.NE.U32.OR P1, PT, R3, 0x1, !P0 ;  /* 0x000000010300780c */ /* 0x000fe40004725470 */
[----:B------:R-:W-:Y:S02]  /*5430*/  CS2R R96, SRZ ;  /* 0x0000000000607805 */ /* 0x000fe4000001ff00 */
[----:B------:R-:W-:Y:S02]  /*5440*/  CS2R R94, SRZ ;  /* 0x00000000005e7805 */ /* 0x000fe4000001ff00 */
[----:B------:R-:W-:Y:S07]  /*5450*/  CS2R R92, SRZ ;  /* 0x00000000005c7805 */ /* 0x000fee000001ff00 */
[----:B------:R-:W-:Y:S04]  /*5460*/  @P1 SHF.L.U32 R2, R173, 0x1f, RZ ;  /* 0x0000001fad021819 */ /* 0x000fe800000006ff */
[----:B------:R-:W1:Y:S01]  /*5470*/  @P1 SYNCS.PHASECHK.TRANS64.TRYWAIT P0, [UR43+0x80], R2 ;  /* 0x00008002ff0015a7 */ /* 0x000e62000800112b */
[----:B------:R2:W4:Y:S01]  /*5480*/  SYNCS.PHASECHK.TRANS64.TRYWAIT P4, [R156+URZ+0xc0], R5 ;  /* 0x0000c0059c0075a7 */ /* 0x00052200080811ff */
[----:B-1----:R-:W-:Y:S01]  /*5490*/  @P1 PLOP3.LUT P5, PT, P0, PT, PT, 0x8, 0x80 ;  /* 0x000000000080181c */ /* 0x002fe200007ae170 */
[----:B------:R-:W-:Y:S01]  /*54a0*/  @!UPT UIADD3 URZ, UPT, UPT, URZ, URZ, URZ ;  /* 0x000000fffffff290 */ /* 0x000fe2000fffe0ff */
[----:B--2-4-:R-:W-:Y:S11]  /*54b0*/  @!P1 BRA `(.L_x_89) ;  /* 0x0000000000989947 */ /* 0x014ff60003800000 */
[----:B------:R-:W-:Y:S01]  /*54c0*/  ISETP.NE.U32.AND P0, PT, RZ, UR38, PT ;  /* 0x00000026ff007c0c */ /* 0x000fe2000bf05070 */
[----:B------:R-:W-:Y:S01]  /*54d0*/  BSSY B0, `(.L_x_90) ;  /* 0x0000016000007945 */ /* 0x000fe20003800000 */
[----:B------:R-:W-:Y:S02]  /*54e0*/  FSETP.NEU.AND P2, PT, R81, RZ, PT ;  /* 0x000000ff5100720b */ /* 0x000fe40003f4d000 */
[----:B------:R-:W-:Y:S02]  /*54f0*/  CS2R R94, SRZ ;  /* 0x00000000005e7805 */ /* 0x000fe4000001ff00 */
[----:B------:R-:W-:Y:S02]  /*5500*/  ISETP.NE.AND.EX P0, PT, RZ, UR39, PT, P0 ;  /* 0x00000027ff007c0c */ /* 0x000fe4000bf05300 */
[----:B------:R-:W-:Y:S02]  /*5510*/  CS2R R92, SRZ ;  /* 0x00000000005c7805 */ /* 0x000fe4000001ff00 */
[----:B------:R-:W-:Y:S02]  /*5520*/  LOP3.LUT P1, RZ, R164, 0xff, RZ, 0xc0, !PT ;  /* 0x000000ffa4ff7812 */ /* 0x000fe4000782c0ff */
[----:B------:R-:W-:Y:S02]  /*5530*/  CS2R R98, SRZ ;  /* 0x0000000000627805 */ /* 0x000fe4000001ff00 */
[----:B------:R-:W-:Y:S02]  /*5540*/  SEL R0, RZ, 0xffffffff, P2 ;  /* 0xffffffffff007807 */ /* 0x000fe40001000000 */
[----:B------:R-:W-:Y:S02]  /*5550*/  CS2R R96, SRZ ;  /* 0x0000000000607805 */ /* 0x000fe4000001ff00 */
[----:B------:R-:W-:Y:S02]  /*5560*/  SEL R3, RZ, 0xffffffff, P0 ;  /* 0xffffffffff037807 */ /* 0x000fe40000000000 */
[----:B------:R-:W-:Y:S02]  /*5570*/  CS2R R90, SRZ ;  /* 0x00000000005a7805 */ /* 0x000fe4000001ff00 */
[----:B------:R-:W-:Y:S02]  /*5580*/  CS2R R88, SRZ ;  /* 0x0000000000587805 */ /* 0x000fe4000001ff00 */
[----:B------:R-:W-:Y:S02]  /*5590*/  CS2R R86, SRZ ;  /* 0x0000000000567805 */ /* 0x000fe4000001ff00 */
[----:B------:R-:W-:Y:S02]  /*55a0*/  @P3 SEL R0, R3, R0, !P1 ;  /* 0x0000000003003207 */ /* 0x000fe40004800000 */
[----:B------:R-:W-:Y:S02]  /*55b0*/  CS2R R84, SRZ ;  /* 0x0000000000547805 */ /* 0x000fe4000001ff00 */
[----:B------:R-:W-:Y:S04]  /*55c0*/  LOP3.LUT R0, R0, 0x1, RZ, 0xc0, !PT ;  /* 0x0000000100007812 */ /* 0x000fe800078ec0ff */
[----:B------:R-:W-:Y:S01]  /*55d0*/  ISETP.NE.U32.AND P0, PT, R0, 0x1, PT ;  /* 0x000000010000780c */ /* 0x000fe20003f05070 */
[----:B------:R-:W-:Y:S01]  /*55e0*/  @!UPT UIADD3 URZ, UPT, UPT, URZ, URZ, URZ ;  /* 0x000000fffffff290 */ /* 0x000fe2000fffe0ff */
[----:B------:R-:W-:Y:S11]  /*55f0*/  @!P5 BRA `(.L_x_91) ;  /* 0x00000000000cd947 */ /* 0x000ff60003800000 */
[----:B------:R-:W-:Y:S04]  /*5600*/  SHF.L.U32 R3, R173, 0x1f, RZ ;  /* 0x0000001fad037819 */ /* 0x000fe800000006ff */
[----:B------:R-:W1:Y:S02]  /*5610*/  SYNCS.PHASECHK.TRANS64.TRYWAIT P1, [UR43+0x80], R3 ;  /* 0x00008003ff0075a7 */ /* 0x000e64000802112b */
[----:B-1----:R-:W-:Y:S05]  /*5620*/  @!P1 BRA `(.L_x_92) ;  /* 0x0000001c00c09947 */ /* 0x002fea0003800000 */
.L_x_91:
[----:B------:R-:W-:Y:S05]  /*5630*/  BSYNC B0 ;  /* 0x0000000000007941 */ /* 0x000fea0003800000 */
.L_x_90:
[----:B------:R2:W4:Y:S01]  /*5640*/  @P0 LDS.128 R92, [R168+UR43+0x200] ;  /* 0x0002002ba85c0984 */ /* 0x0005220008000c00 */
[----:B------:R-:W-:Y:S01]  /*5650*/  UIADD3 UR4, UPT, UPT, UR43, 0x88, URZ ;  /* 0x000000882b047890 */ /* 0x000fe2000fffe0ff */
[----:B------:R-:W-:Y:S02]  /*5660*/  LOP3.LUT R173, R173, 0x1, RZ, 0x3c, !PT ;  /* 0x00000001adad7812 */ /* 0x000fe400078e3cff */
[----:B------:R2:W1:Y:S01]  /*5670*/  @P0 LDS.128 R96, [R178+0x10] ;  /* 0x00001000b2600984 */ /* 0x0004620000000c00 */
[----:B------:R-:W-:Y:S03]  /*5680*/  UPRMT UR4, UR37, 0x654, UR4 ;  /* 0x0000065425047896 */ /* 0x000fe60008000004 */
[----:B------:R2:W1:Y:S04]  /*5690*/  @P0 LDS.128 R88, [R177+0x20] ;  /* 0x00002000b1580984 */ /* 0x0004680000000c00 */
[----:B------:R2:W1:Y:S01]  /*56a0*/  @P0 LDS.128 R84, [R176+0x30] ;  /* 0x00003000b0540984 */ /* 0x0004620000000c00 */
[----:B------:R-:W-:Y:S01]  /*56b0*/  @!PT LDS RZ, [RZ] ;  /* 0x00000000fffff984 */ /* 0x000fe20000000800 */
[----:B------:R-:W-:Y:S01]  /*56c0*/  @!PT LDS RZ, [RZ] ;  /* 0x00000000fffff984 */ /* 0x000fe20000000800 */
[----:B------:R-:W-:Y:S01]  /*56d0*/  @!PT LDS RZ, [RZ] ;  /* 0x00000000fffff984 */ /* 0x000fe20000000800 */
[----:B------:R-:W-:Y:S01]  /*56e0*/  @!PT LDS RZ, [RZ] ;  /* 0x00000000fffff984 */ /* 0x000fe20000000800 */
[----:B------:R5:W-:Y:S06]  /*56f0*/  MEMBAR.ALL.CTA ;  /* 0x0000000000007992 */ /* 0x000bec0000008000 */
[----:B-----5:R-:W5:Y:S02]  /*5700*/  FENCE.VIEW.ASYNC.S ;  /* 0x00000000000073c6 */ /* 0x020f640000000000 */
[----:B-----5:R-:W-:Y:S01]  /*5710*/  SYNCS.ARRIVE.TRANS64.RED.A1T0 RZ, [UR4], RZ ;  /* 0x000000ffffff79a7 */ /* 0x020fe20008100404 */
.L_x_89:
[----:B------:R-:W-:Y:S05]  /*5720*/  BSYNC B1 ;  /* 0x0000000000017941 */ /* 0x000fea0003800000 */
.L_x_88:
[----:B-1----:R-:W-:Y:S04]  /*5730*/  SHF.R.U32.HI R0, RZ, 0x15, R64 ;  /* 0x00000015ff007819 */ /* 0x002fe80000011640 */
[----:B------:R-:W-:Y:S01]  /*5740*/  LOP3.LUT P0, RZ, R0, 0x3, R169, 0x48, !PT ;  /* 0x0000000300ff7812 */ /* 0x000fe200078048a9 */
[----:B------:R-:W-:Y:S01]  /*5750*/  @!UPT UIADD3 URZ, UPT, UPT, URZ, URZ, URZ ;  /* 0x000000fffffff290 */ /* 0x000fe2000fffe0ff */
[----:B------:R-:W-:Y:S11]  /*5760*/  @P4 BRA `(.L_x_93) ;  /* 0x0000000000084947 */ /* 0x000ff60003800000 */
[----:B------:R-:W1:Y:S02]  /*5770*/  SYNCS.PHASECHK.TRANS64.TRYWAIT P1, [R156+URZ+0xc0], R5 ;  /* 0x0000c0059c0075a7 */ /* 0x000e6400080211ff */
[----:B-1----:R-:W-:Y:S05]  /*5780*/  @!P1 BRA `(.L_x_94) ;  /* 0x0000001c00809947 */ /* 0x002fea0003800000 */
.L_x_93:
[----:B------:R-:W-:Y:S05]  /*5790*/  @!P0 BRA `(.L_x_95) ;  /* 0x0000000000408947 */ /* 0x000fea0003800000 */
[----:B------:R-:W1:Y:S01]  /*57a0*/  LDCU.64 UR8, c[0x4][0x70] ;  /* 0x01000e00ff0877ac */ /* 0x000e620008000a00 */
[----:B------:R-:W-:Y:S01]  /*57b0*/  MOV R3, 0x0 ;  /* 0x0000000000037802 */ /* 0x000fe20000000f00 */
[----:B------:R-:W-:Y:S02]  /*57c0*/  HFMA2 R12, -RZ, RZ, 0, 5.9604644775390625e-08 ;  /* 0x00000001ff0c7431 */ /* 0x000fe400000001ff */
[----:B------:R-:W-:Y:S02]  /*57d0*/  IMAD.MOV.U32 R8, RZ, RZ, 0x192 ;  /* 0x00000192ff087424 */ /* 0x000fe400078e00ff */
[----:B------:R-:W-:Y:S01]  /*57e0*/  IMAD.MOV.U32 R13, RZ, RZ, RZ ;  /* 0x000000ffff0d7224 */ /* 0x000fe200078e00ff */
[----:B------:R-:W5:Y:S01]  /*57f0*/  LDCU.64 UR6, c[0x4][0x78] ;  /* 0x01000f00ff0677ac */ /* 0x000f620008000a00 */
[----:B------:R-:W2:Y:S01]  /*5800*/  LDC.64 R2, c[0x4][R3] ;  /* 0x0100000003027b82 */ /* 0x000ea20000000a00 */
[----:B------:R-:W3:Y:S01]  /*5810*/  LDCU.64 UR4, c[0x4][0x10] ;  /* 0x01000200ff0477ac */ /* 0x000ee20008000a00 */
[----:B-1----:R-:W-:Y:S01]  /*5820*/  MOV R5, UR9 ;  /* 0x0000000900057c02 */ /* 0x002fe20008000f00 */
[----:B------:R-:W-:Y:S01]  /*5830*/  IMAD.U32 R4, RZ, RZ, UR8 ;  /* 0x00000008ff047e24 */ /* 0x000fe2000f8e00ff */
[----:B-----5:R-:W-:Y:S01]  /*5840*/  MOV R7, UR7 ;  /* 0x0000000700077c02 */ /* 0x020fe20008000f00 */
[----:B------:R-:W-:Y:S01]  /*5850*/  IMAD.U32 R6, RZ, RZ, UR6 ;  /* 0x00000006ff067e24 */ /* 0x000fe2000f8e00ff */
[----:B---3--:R-:W-:Y:S01]  /*5860*/  MOV R11, UR5 ;  /* 0x00000005000b7c02 */ /* 0x008fe20008000f00 */
[----:B------:R-:W-:Y:S02]  /*5870*/  IMAD.U32 R10, RZ, RZ, UR4 ;  /* 0x00000004ff0a7e24 */ /* 0x000fe4000f8e00ff */
[----:B------:R-:W-:Y:S07]  /*5880*/  LEPC R20, `(.L_x_95) ;  /* 0x000000001014794e */ /* 0x000fee0000000000 */
[----:B--2-4-:R-:W-:Y:S05]  /*5890*/  CALL.ABS.NOINC R2 ;  /* 0x0000000002007343 */ /* 0x014fea0003c00000 */
.L_x_95:
[----:B------:R-:W-:Y:S01]  /*58a0*/  LOP3.LUT P0, RZ, R166, 0x60, RZ, 0xc0, !PT ;  /* 0x00000060a6ff7812 */ /* 0x000fe2000780c0ff */
[----:B------:R-:W-:Y:S05]  /*58b0*/  WARPSYNC.ALL ;  /* 0x0000000000007948 */ /* 0x000fea0003800000 */
[----:B------:R-:W-:Y:S01]  /*58c0*/  R2UR UR4, R64 ;  /* 0x00000000400472ca */ /* 0x000fe200000e0000 */
[----:B------:R-:W-:Y:S01]  /*58d0*/  BSSY.RECONVERGENT B0, `(.L_x_96) ;  /* 0x0000121000007945 */ /* 0x000fe20003800200 */
[-C--:B----4-:R-:W-:Y:S02]  /*58e0*/  F2FP.F16.E4M3.UNPACK_B R82, R92.reuse ;  /* 0x0000005cff52723e */ /* 0x090fe400020006ff */
[----:B------:R-:W-:Y:S02]  /*58f0*/  F2FP.F16.E4M3.UNPACK_B R109, R92.H1 ;  /* 0x0000005cff6d723e */ /* 0x000fe400030006ff */
[-C--:B------:R-:W-:Y:S01]  /*5900*/  F2FP.F16.E4M3.UNPACK_B R107, R93.reuse ;  /* 0x0000005dff6b723e */ /* 0x080fe200020006ff */
[--C-:B------:R-:W-:Y:S01]  /*5910*/  HADD2.F32 R80, -RZ, R82.reuse.H0_H0 ;  /* 0x20000052ff507230 */ /* 0x100fe20000004100 */
[----:B------:R-:W-:Y:S01]  /*5920*/  F2FP.F16.E4M3.UNPACK_B R105, R93.H1 ;  /* 0x0000005dff69723e */ /* 0x000fe200030006ff */
[----:B------:R-:W-:Y:S01]  /*5930*/  HADD2.F32 R82, -RZ, R82.H1_H1 ;  /* 0x30000052ff527230 */ /* 0x000fe20000004100 */
[-C--:B------:R-:W-:Y:S01]  /*5940*/  F2FP.F16.E4M3.UNPACK_B R130, R84.reuse ;  /* 0x00000054ff82723e */ /* 0x080fe200020006ff */
[--C-:B------:R-:W-:Y:S01]  /*5950*/  HADD2.F32 R83, -RZ, R109.reuse.H0_H0 ;  /* 0x2000006dff537230 */ /* 0x100fe20000004100 */
[----:B------:R-:W-:Y:S01]  /*5960*/  F2FP.F16.E4M3.UNPACK_B R132, R84.H1 ;  /* 0x00000054ff84723e */ /* 0x000fe200030006ff */
[----:B------:R-:W3:Y:S01]  /*5970*/  LDTM.x64 R4, tmem[UR4] ;  /* 0x00000004000479ee */ /* 0x000ee20008340000 */
[----:B------:R-:W-:Y:S01]  /*5980*/  NOP ;  /* 0x0000000000007918 */ /* 0x000fe20000000000 */
[----:B------:R-:W-:Y:S01]  /*5990*/  R2UR UR5, R156 ;  /* 0x000000009c0572ca */ /* 0x000fe200000e0000 */
[--C-:B------:R-:W-:Y:S01]  /*59a0*/  HADD2.F32 R129, -RZ, R130.reuse.H0_H0 ;  /* 0x20000082ff817230 */ /* 0x100fe20000004100 */
[----:B------:R-:W-:Y:S01]  /*59b0*/  F2FP.F16.E4M3.UNPACK_B R93, R94 ;  /* 0x0000005eff5d723e */ /* 0x000fe200020006ff */
[----:B------:R-:W-:Y:S01]  /*59c0*/  HADD2.F32 R130, -RZ, R130.H1_H1 ;  /* 0x30000082ff827230 */ /* 0x000fe20000004100 */
[-C--:B------:R-:W-:Y:S01]  /*59d0*/  F2FP.F16.E4M3.UNPACK_B R134, R85.reuse ;  /* 0x00000055ff86723e */ /* 0x080fe200020006ff */
[----:B------:R-:W-:Y:S01]  /*59e0*/  HADD2.F32 R84, -RZ, R109.H1_H1 ;  /* 0x3000006dff547230 */ /* 0x000fe20000004100 */
[----:B------:R-:W-:Y:S01]  /*59f0*/  F2FP.F16.E4M3.UNPACK_B R136, R85.H1 ;  /* 0x00000055ff88723e */ /* 0x000fe200030006ff */
[--C-:B------:R-:W-:Y:S01]  /*5a00*/  HADD2.F32 R85, -RZ, R107.reuse.H0_H0 ;  /* 0x2000006bff557230 */ /* 0x100fe20000004100 */
[-C--:B------:R-:W-:Y:S01]  /*5a10*/  F2FP.F16.E4M3.UNPACK_B R138, R86.reuse ;  /* 0x00000056ff8a723e */ /* 0x080fe200020006ff */
[--C-:B------:R-:W-:Y:S01]  /*5a20*/  HADD2.F32 R133, -RZ, R134.reuse.H0_H0 ;  /* 0x20000086ff857230 */ /* 0x100fe20000004100 */
[----:B------:R-:W-:Y:S01]  /*5a30*/  F2FP.F16.E4M3.UNPACK_B R140, R86.H1 ;  /* 0x00000056ff8c723e */ /* 0x000fe200030006ff */
[----:B------:R-:W-:Y:S01]  /*5a40*/  HADD2.F32 R86, -RZ, R107.H1_H1 ;  /* 0x3000006bff567230 */ /* 0x000fe20000004100 */
[----:B------:R-:W-:Y:S01]  /*5a50*/  F2FP.F16.E4M3.UNPACK_B R142, R87 ;  /* 0x00000057ff8e723e */ /* 0x000fe200020006ff */
[----:B------:R-:W-:Y:S01]  /*5a60*/  UIADD3 UR5, UPT, UPT, UR5, 0xe0, URZ ;  /* 0x000000e005057890 */ /* 0x000fe2000fffe0ff */
[----:B------:R-:W-:Y:S01]  /*5a70*/  HADD2.F32 R134, -RZ, R134.H1_H1 ;  /* 0x30000086ff867230 */ /* 0x000fe20000004100 */
[----:B------:R-:W-:Y:S01]  /*5a80*/  F2FP.F16.E4M3.UNPACK_B R114, R88 ;  /* 0x00000058ff72723e */ /* 0x000fe200020006ff */
[--C-:B------:R-:W-:Y:S01]  /*5a90*/  HADD2.F32 R137, -RZ, R138.reuse.H0_H0 ;  /* 0x2000008aff897230 */ /* 0x100fe20000004100 */
[----:B------:R-:W-:Y:S01]  /*5aa0*/  UPRMT UR5, UR37, 0x654, UR5 ;  /* 0x0000065425057896 */ /* 0x000fe20008000005 */
[----:B------:R-:W-:Y:S01]  /*5ab0*/  HADD2.F32 R138, -RZ, R138.H1_H1 ;  /* 0x3000008aff8a7230 */ /* 0x000fe20000004100 */
[-C--:B------:R-:W-:Y:S01]  /*5ac0*/  F2FP.F16.E4M3.UNPACK_B R118, R89.reuse ;  /* 0x00000059ff76723e */ /* 0x080fe200020006ff */
[--C-:B------:R-:W-:Y:S01]  /*5ad0*/  HADD2.F32 R113, -RZ, R114.reuse.H0_H0 ;  /* 0x20000072ff717230 */ /* 0x100fe20000004100 */
[----:B------:R-:W-:Y:S01]  /*5ae0*/  F2FP.F16.E4M3.UNPACK_B R120, R89.H1 ;  /* 0x00000059ff78723e */ /* 0x000fe200030006ff */
[C---:B---3--:R-:W-:Y:S01]  /*5af0*/  FMUL R4, R78.reuse, R4 ;  /* 0x000000044e047220 */ /* 0x048fe20000400000 */
[C---:B------:R-:W-:Y:S01]  /*5b00*/  FMUL R5, R78.reuse, R5 ;  /* 0x000000054e057220 */ /* 0x040fe20000400000 */
[C---:B------:R-:W-:Y:S01]  /*5b10*/  FMUL R8, R78.reuse, R8 ;  /* 0x000000084e087220 */ /* 0x040fe20000400000 */
[C---:B------:R-:W-:Y:S01]  /*5b20*/  FMUL R9, R78.reuse, R9 ;  /* 0x000000094e097220 */ /* 0x040fe20000400000 */
[----:B------:R-:W-:Y:S01]  /*5b30*/  SYNCS.ARRIVE.TRANS64.RED.A1T0 RZ, [UR5], RZ ;  /* 0x000000ffffff79a7 */ /* 0x000fe20008100405 */
[C---:B------:R-:W-:Y:S01]  /*5b40*/  FFMA R4, R81.reuse, R80, R4 ;  /* 0x0000005051047223 */ /* 0x040fe20000000004 */
[C---:B------:R-:W-:Y:S01]  /*5b50*/  FFMA R5, R81.reuse, R82, R5 ;  /* 0x0000005251057223 */ /* 0x040fe20000000005 */
[----:B------:R-:W-:Y:S02]  /*5b60*/  HADD2.F32 R89, -RZ, R93.H0_H0 ;  /* 0x2000005dff597230 */ /* 0x000fe40000004100 */
[C---:B------:R-:W-:Y:S01]  /*5b70*/  FMUL R12, R78.reuse, R12 ;  /* 0x0000000c4e0c7220 */ /* 0x040fe20000400000 */
        /* <DEDUP_REMOVED lines=11> */
[----:B------:R-:W-:Y:S02]  /*5c30*/  HADD2.F32 R114, -RZ, R114.H1_H1 ;  /* 0x30000072ff727230 */ /* 0x000fe40000004100 */
[C---:B------:R-:W-:Y:S01]  /*5c40*/  FMUL R32, R78.reuse, R36 ;  /* 0x000000244e207220 */ /* 0x040fe20000400000 */
[C---:B------:R-:W-:Y:S01]  /*5c50*/  FMUL R33, R78.reuse, R37 ;  /* 0x000000254e217220 */ /* 0x040fe20000400000 */
[--C-:B------:R-:W-:Y:S02]  /*5c60*/  HADD2.F32 R117, -RZ, R118.reuse.H0_H0 ;  /* 0x20000076ff757230 */ /* 0x100fe40000004100 */
[C---:B------:R-:W-:Y:S01]  /*5c70*/  FMUL R36, R78.reuse, R40 ;  /* 0x000000284e247220 */ /* 0x040fe20000400000 */
[----:B------:R-:W-:Y:S02]  /*5c80*/  HADD2.F32 R118, -RZ, R118.H1_H1 ;  /* 0x30000076ff767230 */ /* 0x000fe40000004100 */
        /* <DEDUP_REMOVED lines=8> */
[----:B------:R-:W-:Y:S01]  /*5d10*/  F2FP.F16.E4M3.UNPACK_B R92, R94.H1 ;  /* 0x0000005eff5c723e */ /* 0x000fe200030006ff */
[C---:B------:R-:W-:Y:S01]  /*5d20*/  FMUL R53, R78.reuse, R57 ;  /* 0x000000394e357220 */ /* 0x040fe20000400000 */
[C---:B------:R-:W-:Y:S01]  /*5d30*/  FMUL R56, R78.reuse, R60 ;  /* 0x0000003c4e387220 */ /* 0x040fe20000400000 */
[----:B------:R-:W-:Y:S01]  /*5d40*/  F2FP.F16.E4M3.UNPACK_B R141, R87.H1 ;  /* 0x00000057ff8d723e */ /* 0x000fe200030006ff */
[C---:B------:R-:W-:Y:S01]  /*5d50*/  FMUL R57, R78.reuse, R61 ;  /* 0x0000003d4e397220 */ /* 0x040fe20000400000 */
[----:B------:R-:W-:Y:S02]  /*5d60*/  HADD2.F32 R80, -RZ, R142.H1_H1 ;  /* 0x3000008eff507230 */ /* 0x000fe40000004100 */
[C---:B------:R-:W-:Y:S01]  /*5d70*/  FMUL R60, R78.reuse, R64 ;  /* 0x000000404e3c7220 */ /* 0x040fe20000400000 */
[----:B------:R-:W-:Y:S01]  /*5d80*/  F2FP.F16.E4M3.UNPACK_B R116, R88.H1 ;  /* 0x00000058ff74723e */ /* 0x000fe200030006ff */
[C---:B------:R-:W-:Y:S01]  /*5d90*/  FMUL R61, R78.reuse, R65 ;  /* 0x000000414e3d7220 */ /* 0x040fe20000400000 */
[C---:B------:R-:W-:Y:S01]  /*5da0*/  FMUL R6, R78.reuse, R6 ;  /* 0x000000064e067220 */ /* 0x040fe20000400000 */
[----:B------:R-:W-:Y:S01]  /*5db0*/  F2FP.F16.E4M3.UNPACK_B R94, R95 ;  /* 0x0000005fff5e723e */ /* 0x000fe200020006ff */
[C---:B------:R-:W-:Y:S01]  /*5dc0*/  FMUL R7, R78.reuse, R7 ;  /* 0x000000074e077220 */ /* 0x040fe20000400000 */
[--C-:B------:R-:W-:Y:S02]  /*5dd0*/  HADD2.F32 R87, -RZ, R105.reuse.H0_H0 ;  /* 0x20000069ff577230 */ /* 0x100fe40000004100 */
[C---:B------:R-:W-:Y:S01]  /*5de0*/  FFMA R6, R81.reuse, R83, R6 ;  /* 0x0000005351067223 */ /* 0x040fe20000000006 */
[----:B------:R-:W-:Y:S01]  /*5df0*/  F2FP.F16.E4M3.UNPACK_B R122, R90 ;  /* 0x0000005aff7a723e */ /* 0x000fe200020006ff */
[C---:B------:R-:W-:Y:S01]  /*5e00*/  FFMA R7, R81.reuse, R84, R7 ;  /* 0x0000005451077223 */ /* 0x040fe20000000007 */
[C---:B------:R-:W-:Y:S01]  /*5e10*/  FFMA R8, R81.reuse, R85, R8 ;  /* 0x0000005551087223 */ /* 0x040fe20000000008 */
[----:B------:R-:W-:Y:S01]  /*5e20*/  F2FP.F16.E4M3.UNPACK_B R124, R90.H1 ;  /* 0x0000005aff7c723e */ /* 0x000fe200030006ff */
[----:B------:R-:W-:Y:S02]  /*5e30*/  HADD2.F32 R88, -RZ, R105.H1_H1 ;  /* 0x30000069ff587230 */ /* 0x000fe40000004100 */
[----:B------:R-:W-:Y:S01]  /*5e40*/  FFMA R9, R81, R86, R9 ;  /* 0x0000005651097223 */ /* 0x000fe20000000009 */
[----:B------:R-:W-:Y:S01]  /*5e50*/  F2FP.SATFINITE.E4M3.F32.PACK_AB_MERGE_C R156, R7, R6, RZ ;  /* 0x00000006079c723e */ /* 0x000fe200048070ff */
[----:B------:R-:W-:Y:S02]  /*5e60*/  HADD2.F32 R90, -RZ, R93.H1_H1 ;  /* 0x3000005dff5a7230 */ /* 0x000fe40000004100 */
[C---:B------:R-:W-:Y:S01]  /*5e70*/  FMUL R10, R78.reuse, R10 ;  /* 0x0000000a4e0a7220 */ /* 0x040fe20000400000 */
[--C-:B------:R-:W-:Y:S01]  /*5e80*/  HADD2.F32 R93, -RZ, R94.reuse.H0_H0 ;  /* 0x2000005eff5d7230 */ /* 0x100fe20000004100 */
[----:B------:R-:W-:Y:S01]  /*5e90*/  F2FP.SATFINITE.E4M3.F32.PACK_AB_MERGE_C R156, R5, R4, R156 ;  /* 0x00000004059c723e */ /* 0x000fe2000480709c */
[----:B------:R-:W-:Y:S02]  /*5ea0*/  HADD2.F32 R94, -RZ, R94.H1_H1 ;  /* 0x3000005eff5e7230 */ /* 0x000fe40000004100 */
[C---:B------:R-:W-:Y:S01]  /*5eb0*/  FFMA R10, R81.reuse, R87, R10 ;  /* 0x00000057510a7223 */ /* 0x040fe2000000000a */
[--C-:B------:R-:W-:Y:S02]  /*5ec0*/  HADD2.F32 R121, -RZ, R122.reuse.H0_H0 ;  /* 0x2000007aff797230 */ /* 0x100fe40000004100 */
[C---:B------:R-:W-:Y:S01]  /*5ed0*/  FMUL R11, R78.reuse, R11 ;  /* 0x0000000b4e0b7220 */ /* 0x040fe20000400000 */
[----:B------:R-:W-:Y:S01]  /*5ee0*/  F2FP.F16.E4M3.UNPACK_B R126, R91 ;  /* 0x0000005bff7e723e */ /* 0x000fe200020006ff */
[----:B------:R-:W-:Y:S01]  /*5ef0*/  HADD2.F32 R122, -RZ, R122.H1_H1 ;  /* 0x3000007aff7a7230 */ /* 0x000fe20000004100 */
[----:B------:R-:W-:Y:S01]  /*5f00*/  F2FP.F16.E4M3.UNPACK_B R103, R95.H1 ;  /* 0x0000005fff67723e */ /* 0x000fe200030006ff */
[C---:B------:R-:W-:Y:S01]  /*5f10*/  FFMA R11, R81.reuse, R88, R11 ;  /* 0x00000058510b7223 */ /* 0x040fe2000000000b */
[----:B------:R-:W-:Y:S01]  /*5f20*/  F2FP.F16.E4M3.UNPACK_B R128, R91.H1 ;  /* 0x0000005bff80723e */ /* 0x000fe200030006ff */
[----:B------:R-:W-:Y:S02]  /*5f30*/  HADD2.F32 R91, -RZ, R92.H0_H0 ;  /* 0x2000005cff5b7230 */ /* 0x000fe40000004100 */
[C---:B------:R-:W-:Y:S01]  /*5f40*/  FFMA R12, R81.reuse, R89, R12 ;  /* 0x00000059510c7223 */ /* 0x040fe2000000000c */
[----:B------:R-:W-:Y:S01]  /*5f50*/  FFMA R13, R81, R90, R13 ;  /* 0x0000005a510d7223 */ /* 0x000fe2000000000d */
[----:B------:R-:W-:Y:S01]  /*5f60*/  F2FP.SATFINITE.E4M3.F32.PACK_AB_MERGE_C R157, R11, R10, RZ ;  /* 0x0000000a0b9d723e */ /* 0x000fe200048070ff */
[--C-:B------:R-:W-:Y:S01]  /*5f70*/  HADD2.F32 R125, -RZ, R126.reuse.H0_H0 ;  /* 0x2000007eff7d7230 */ /* 0x100fe20000004100 */
[----:B------:R-:W-:Y:S01]  /*5f80*/  F2FP.F16.E4M3.UNPACK_B R101, R96 ;  /* 0x00000060ff65723e */ /* 0x000fe200020006ff */
[----:B------:R-:W-:Y:S01]  /*5f90*/  HADD2.F32 R126, -RZ, R126.H1_H1 ;  /* 0x3000007eff7e7230 */ /* 0x000fe20000004100 */
[----:B------:R-:W-:Y:S01]  /*5fa0*/  F2FP.SATFINITE.E4M3.F32.PACK_AB_MERGE_C R157, R9, R8, R157 ;  /* 0x00000008099d723e */ /* 0x000fe2000480709d */
[----:B------:R-:W-:Y:S02]  /*5fb0*/  HADD2.F32 R83, -RZ, R142.H0_H0 ;  /* 0x2000008eff537230 */ /* 0x000fe40000004100 */
[C---:B------:R-:W-:Y:S01]  /*5fc0*/  FMUL R14, R78.reuse, R14 ;  /* 0x0000000e4e0e7220 */ /* 0x040fe20000400000 */
[----:B------:R-:W-:Y:S02]  /*5fd0*/  HADD2.F32 R92, -RZ, R92.H1_H1 ;  /* 0x3000005cff5c7230 */ /* 0x000fe40000004100 */
[C---:B------:R-:W-:Y:S01]  /*5fe0*/  FMUL R15, R78.reuse, R15 ;  /* 0x0000000f4e0f7220 */ /* 0x040fe20000400000 */
[----:B------:R-:W-:Y:S01]  /*5ff0*/  F2FP.F16.E4M3.UNPACK_B R100, R96.H1 ;  /* 0x00000060ff64723e */ /* 0x000fe200030006ff */
[--C-:B------:R-:W-:Y:S02]  /*6000*/  HADD2.F32 R95, -RZ, R103.reuse.H0_H0 ;  /* 0x20000067ff5f7230 */ /* 0x100fe40000004100 */
[C---:B------:R-:W-:Y:S01]  /*6010*/  FFMA R14, R81.reuse, R91, R14 ;  /* 0x0000005b510e7223 */ /* 0x040fe2000000000e */
[C---:B------:R-:W-:Y:S01]  /*6020*/  FFMA R15, R81.reuse, R92, R15 ;  /* 0x0000005c510f7223 */ /* 0x040fe2000000000f */
[C---:B------:R-:W-:Y:S01]  /*6030*/  FFMA R16, R81.reuse, R93, R16 ;  /* 0x0000005d51107223 */ /* 0x040fe20000000010 */
[----:B------:R-:W-:Y:S01]  /*6040*/  FFMA R17, R81, R94, R17 ;  /* 0x0000005e51117223 */ /* 0x000fe20000000011 */
[-C--:B------:R-:W-:Y:S01]  /*6050*/  F2FP.F16.E4M3.UNPACK_B R102, R97.reuse ;  /* 0x00000061ff66723e */ /* 0x080fe200020006ff */
[----:B------:R-:W-:Y:S01]  /*6060*/  HADD2.F32 R96, -RZ, R103.H1_H1 ;  /* 0x30000067ff607230 */ /* 0x000fe20000004100 */
[----:B------:R-:W-:Y:S01]  /*6070*/  F2FP.SATFINITE.E4M3.F32.PACK_AB_MERGE_C R158, R15, R14, RZ ;  /* 0x0000000e0f9e723e */ /* 0x000fe200048070ff */
[C---:B------:R-:W-:Y:S01]  /*6080*/  FMUL R18, R78.reuse, R18 ;  /* 0x000000124e127220 */ /* 0x040fe20000400000 */
[----:B------:R-:W-:Y:S01]  /*6090*/  F2FP.F16.E4M3.UNPACK_B R104, R97.H1 ;  /* 0x00000061ff68723e */ /* 0x000fe200030006ff */
[--C-:B------:R-:W-:Y:S01]  /*60a0*/  HADD2.F32 R97, -RZ, R101.reuse.H0_H0 ;  /* 0x20000065ff617230 */ /* 0x100fe20000004100 */
[----:B------:R-:W-:Y:S01]  /*60b0*/  F2FP.SATFINITE.E4M3.F32.PACK_AB_MERGE_C R158, R13, R12, R158 ;  /* 0x0000000c0d9e723e */ /* 0x000fe2000480709e */
[C---:B------:R-:W-:Y:S01]  /*60c0*/  FFMA R18, R81.reuse, R95, R18 ;  /* 0x0000005f51127223 */ /* 0x040fe20000000012 */
[----:B------:R-:W-:Y:S01]  /*60d0*/  F2FP.F16.E4M3.UNPACK_B R110, R99 ;  /* 0x00000063ff6e723e */ /* 0x000fe200020006ff */
[C---:B------:R-:W-:Y:S01]  /*60e0*/  FMUL R19, R78.reuse, R19 ;  /* 0x000000134e137220 */ /* 0x040fe20000400000 */
[----:B------:R-:W-:Y:S01]  /*60f0*/  F2FP.F16.E4M3.UNPACK_B R112, R99.H1 ;  /* 0x00000063ff70723e */ /* 0x000fe200030006ff */
[----:B------:R-:W-:Y:S01]  /*6100*/  HADD2.F32 R99, -RZ, R101.H1_H1 ;  /* 0x30000065ff637230 */ /* 0x000fe20000004100 */
[-C--:B------:R-:W-:Y:S01]  /*6110*/  F2FP.F16.E4M3.UNPACK_B R106, R98.reuse ;  /* 0x00000062ff6a723e */ /* 0x080fe200020006ff */
[----:B------:R-:W-:Y:S01]  /*6120*/  HADD2.F32 R101, -RZ, R102.H0_H0 ;  /* 0x20000066ff657230 */ /* 0x000fe20000004100 */
[----:B------:R-:W-:Y:S01]  /*6130*/  F2FP.F16.E4M3.UNPACK_B R108, R98.H1 ;  /* 0x00000062ff6c723e */ /* 0x000fe200030006ff */
[----:B------:R-:W-:Y:S02]  /*6140*/  HADD2.F32 R98, -RZ, R100.H0_H0 ;  /* 0x20000064ff627230 */ /* 0x000fe40000004100 */
[C---:B------:R-:W-:Y:S01]  /*6150*/  FFMA R19, R81.reuse, R96, R19 ;  /* 0x0000006051137223 */ /* 0x040fe20000000013 */
[C---:B------:R-:W-:Y:S01]  /*6160*/  FFMA R0, R81.reuse, R97, R0 ;  /* 0x0000006151007223 */ /* 0x040fe20000000000 */
[----:B------:R-:W-:Y:S01]  /*6170*/  FFMA R2, R81, R99, R2 ;  /* 0x0000006351027223 */ /* 0x000fe20000000002 */
[----:B------:R-:W-:Y:S02]  /*6180*/  HADD2.F32 R102, -RZ, R102.H1_H1 ;  /* 0x30000066ff667230 */ /* 0x000fe40000004100 */
[C---:B------:R-:W-:Y:S01]  /*6190*/  FMUL R3, R78.reuse, R22 ;  /* 0x000000164e037220 */ /* 0x040fe20000400000 */
[----:B------:R-:W-:Y:S01]  /*61a0*/  HADD2.F32 R100, -RZ, R100.H1_H1 ;  /* 0x30000064ff647230 */ /* 0x000fe20000004100 */
[----:B------:R-:W-:Y:S01]  /*61b0*/  F2FP.SATFINITE.E4M3.F32.PACK_AB_MERGE_C R159, R19, R18, RZ ;  /* 0x00000012139f723e */ /* 0x000fe200048070ff */
[--C-:B------:R-:W-:Y:S02]  /*61c0*/  HADD2.F32 R105, -RZ, R106.reuse.H0_H0 ;  /* 0x2000006aff697230 */ /* 0x100fe40000004100 */
[----:B------:R-:W-:Y:S01]  /*61d0*/  FFMA R3, R81, R98, R3 ;  /* 0x0000006251037223 */ /* 0x000fe20000000003 */
[----:B------:R-:W-:Y:S01]  /*61e0*/  HADD2.F32 R106, -RZ, R106.H1_H1 ;  /* 0x3000006aff6a7230 */ /* 0x000fe20000004100 */
[----:B------:R-:W-:Y:S01]  /*61f0*/  F2FP.SATFINITE.E4M3.F32.PACK_AB_MERGE_C R159, R17, R16, R159 ;  /* 0x00000010119f723e */ /* 0x000fe2000480709f */
[----:B------:R-:W-:Y:S02]  /*6200*/  HADD2.F32 R109, -RZ, R110.H0_H0 ;  /* 0x2000006eff6d7230 */ /* 0x000fe40000004100 */
[C---:B------:R-:W-:Y:S01]  /*6210*/  FMUL R23, R78.reuse, R23 ;  /* 0x000000174e177220 */ /* 0x040fe20000400000 */
[--C-:B------:R-:W-:Y:S02]  /*6220*/  HADD2.F32 R103, -RZ, R104.reuse.H0_H0 ;  /* 0x20000068ff677230 */ /* 0x100fe40000004100 */
[C---:B------:R-:W-:Y:S01]  /*6230*/  FMUL R22, R78.reuse, R26 ;  /* 0x0000001a4e167220 */ /* 0x040fe20000400000 */
[----:B------:R-:W-:Y:S01]  /*6240*/  HADD2.F32 R104, -RZ, R104.H1_H1 ;  /* 0x30000068ff687230 */ /* 0x000fe20000004100 */
[----:B------:R1:W-:Y:S01]  /*6250*/  STS.128 [R168+UR43+0x2200], R156 ;  /* 0x0022009ca8007988 */ /* 0x0003e20008000c2b */
[C---:B------:R-:W-:Y:S01]  /*6260*/  FFMA R23, R81.reuse, R100, R23 ;  /* 0x0000006451177223 */ /* 0x040fe20000000017 */
[C---:B------:R-:W-:Y:S01]  /*6270*/  FFMA R20, R81.reuse, R101, R20 ;  /* 0x0000006551147223 */ /* 0x040fe20000000014 */
[C---:B------:R-:W-:Y:S01]  /*6280*/  FFMA R21, R81.reuse, R102, R21 ;  /* 0x0000006651157223 */ /* 0x040fe20000000015 */
[----:B------:R-:W-:Y:S01]  /*6290*/  FFMA R22, R81, R103, R22 ;  /* 0x0000006751167223 */ /* 0x000fe20000000016 */
[----:B------:R-:W-:Y:S01]  /*62a0*/  HADD2.F32 R110, -RZ, R110.H1_H1 ;  /* 0x3000006eff6e7230 */ /* 0x000fe20000004100 */
[----:B------:R-:W-:Y:S01]  /*62b0*/  F2FP.SATFINITE.E4M3.F32.PACK_AB_MERGE_C R161, R23, R3, RZ ;  /* 0x0000000317a1723e */ /* 0x000fe200048070ff */
[C---:B------:R-:W-:Y:S01]  /*62c0*/  FMUL R27, R78.reuse, R27 ;  /* 0x0000001b4e1b7220 */ /* 0x040fe20000400000 */
[--C-:B------:R-:W-:Y:S02]  /*62d0*/  HADD2.F32 R107, -RZ, R108.reuse.H0_H0 ;  /* 0x2000006cff6b7230 */ /* 0x100fe40000004100 */
[----:B------:R-:W-:Y:S01]  /*62e0*/  FMUL R26, R78, R30 ;  /* 0x0000001e4e1a7220 */ /* 0x000fe20000400000 */
[----:B------:R-:W-:Y:S01]  /*62f0*/  HADD2.F32 R108, -RZ, R108.H1_H1 ;  /* 0x3000006cff6c7230 */ /* 0x000fe20000004100 */
[----:B------:R-:W-:Y:S01]  /*6300*/  F2FP.SATFINITE.E4M3.F32.PACK_AB_MERGE_C R160, R2, R0, R161 ;  /* 0x0000000002a0723e */ /* 0x000fe200048070a1 */
[C---:B------:R-:W-:Y:S01]  /*6310*/  FFMA R27, R81.reuse, R104, R27 ;  /* 0x00000068511b7223 */ /* 0x040fe2000000001b */
[C---:B------:R-:W-:Y:S01]  /*6320*/  FFMA R24, R81.reuse, R105, R24 ;  /* 0x0000006951187223 */ /* 0x040fe20000000018 */
[C---:B------:R-:W-:Y:S01]  /*6330*/  FFMA R25, R81.reuse, R106, R25 ;  /* 0x0000006a51197223 */ /* 0x040fe20000000019 */
[----:B------:R-:W-:Y:S01]  /*6340*/  FFMA R26, R81, R107, R26 ;  /* 0x0000006b511a7223 */ /* 0x000fe2000000001a */
[C---:B------:R-:W-:Y:S01]  /*6350*/  FMUL R31, R78.reuse, R31 ;  /* 0x0000001f4e1f7220 */ /* 0x040fe20000400000 */
[--C-:B------:R-:W-:Y:S01]  /*6360*/  HADD2.F32 R111, -RZ, R112.reuse.H0_H0 ;  /* 0x20000070ff6f7230 */ /* 0x100fe20000004100 */
[----:B------:R-:W-:Y:S01]  /*6370*/  F2FP.SATFINITE.E4M3.F32.PACK_AB_MERGE_C R162, R27, R22, RZ ;  /* 0x000000161ba2723e */ /* 0x000fe200048070ff */
[----:B------:R-:W-:Y:S02]  /*6380*/  HADD2.F32 R112, -RZ, R112.H1_H1 ;  /* 0x30000070ff707230 */ /* 0x000fe40000004100 */
[C---:B------:R-:W-:Y:S01]  /*6390*/  FFMA R31, R81.reuse, R108, R31 ;  /* 0x0000006c511f7223 */ /* 0x040fe2000000001f */
[----:B------:R-:W-:Y:S01]  /*63a0*/  FFMA R28, R81, R109, R28 ;  /* 0x0000006d511c7223 */ /* 0x000fe2000000001c */
[----:B------:R-:W-:Y:S01]  /*63b0*/  F2FP.SATFINITE.E4M3.F32.PACK_AB_MERGE_C R161, R21, R20, R162 ;  /* 0x0000001415a1723e */ /* 0x000fe200048070a2 */
[----:B------:R-:W-:Y:S01]  /*63c0*/  FFMA R29, R81, R110, R29 ;  /* 0x0000006e511d7223 */ /* 0x000fe2000000001d */
[C---:B------:R-:W-:Y:S01]  /*63d0*/  FMUL R30, R78.reuse, R34 ;  /* 0x000000224e1e7220 */ /* 0x040fe20000400000 */
[----:B------:R-:W-:Y:S01]  /*63e0*/  F2FP.SATFINITE.E4M3.F32.PACK_AB_MERGE_C R163, R31, R26, RZ ;  /* 0x0000001a1fa3723e */ /* 0x000fe200048070ff */
[C---:B------:R-:W-:Y:S01]  /*63f0*/  FMUL R35, R78.reuse, R35 ;  /* 0x000000234e237220 */ /* 0x040fe20000400000 */
[--C-:B------:R-:W-:Y:S02]  /*6400*/  HADD2.F32 R115, -RZ, R116.reuse.H0_H0 ;  /* 0x20000074ff737230 */ /* 0x100fe40000004100 */
[----:B------:R-:W-:Y:S01]  /*6410*/  FFMA R30, R81, R111, R30 ;  /* 0x0000006f511e7223 */ /* 0x000fe2000000001e */
[----:B------:R-:W-:Y:S01]  /*6420*/  F2FP.SATFINITE.E4M3.F32.PACK_AB_MERGE_C R162, R25, R24, R163 ;  /* 0x0000001819a2723e */ /* 0x000fe200048070a3 */
[C---:B------:R-:W-:Y:S01]  /*6430*/  FFMA R35, R81.reuse, R112, R35 ;  /* 0x0000007051237223 */ /* 0x040fe20000000023 */
[C---:B------:R-:W-:Y:S01]  /*6440*/  FFMA R32, R81.reuse, R113, R32 ;  /* 0x0000007151207223 */ /* 0x040fe20000000020 */
[----:B------:R-:W-:Y:S01]  /*6450*/  FFMA R33, R81, R114, R33 ;  /* 0x0000007251217223 */ /* 0x000fe20000000021 */
[----:B------:R-:W-:Y:S02]  /*6460*/  HADD2.F32 R116, -RZ, R116.H1_H1 ;  /* 0x30000074ff747230 */ /* 0x000fe40000004100 */
        /* <DEDUP_REMOVED lines=9> */
[----:B------:R-:W-:Y:S01]  /*6500*/  HADD2.F32 R120, -RZ, R120.H1_H1 ;  /* 0x30000078ff787230 */ /* 0x000fe20000004100 */
[----:B------:R1:W-:Y:S01]  /*6510*/  STS.128 [R178+0x2010], R160 ;  /* 0x002010a0b2007388 */ /* 0x0003e20000000c00 */
[----:B------:R-:W-:Y:S01]  /*6520*/  F2FP.SATFINITE.E4M3.F32.PACK_AB_MERGE_C R184, R39, R34, RZ ;  /* 0x0000002227b8723e */ /* 0x000fe200048070ff */
[C---:B------:R-:W-:Y:S01]  /*6530*/  FMUL R38, R78.reuse, R42 ;  /* 0x0000002a4e267220 */ /* 0x040fe20000400000 */
[C---:B------:R-:W-:Y:S01]  /*6540*/  FMUL R43, R78.reuse, R43 ;  /* 0x0000002b4e2b7220 */ /* 0x040fe20000400000 */
[--C-:B------:R-:W-:Y:S01]  /*6550*/  HADD2.F32 R123, -RZ, R124.reuse.H0_H0 ;  /* 0x2000007cff7b7230 */ /* 0x100fe20000004100 */
[----:B------:R-:W-:Y:S01]  /*6560*/  F2FP.SATFINITE.E4M3.F32.PACK_AB_MERGE_C R184, R33, R32, R184 ;  /* 0x0000002021b8723e */ /* 0x000fe200048070b8 */
[C---:B------:R-:W-:Y:S01]  /*6570*/  FFMA R38, R81.reuse, R119, R38 ;  /* 0x0000007751267223 */ /* 0x040fe20000000026 */
        /* <DEDUP_REMOVED lines=12> */
[C---:B------:R-:W-:Y:S01]  /*6640*/  FFMA R45, R81.reuse, R126, R45 ;  /* 0x0000007e512d7223 */ /* 0x040fe2000000002d */
[----:B------:R-:W-:Y:S02]  /*6650*/  HADD2.F32 R128, -RZ, R128.H1_H1 ;  /* 0x30000080ff807230 */ /* 0x000fe40000004100 */
[C---:B------:R-:W-:Y:S01]  /*6660*/  FMUL R46, R78.reuse, R50 ;  /* 0x000000324e2e7220 */ /* 0x040fe20000400000 */
[C---:B------:R-:W-:Y:S01]  /*6670*/  FMUL R51, R78.reuse, R51 ;  /* 0x000000334e337220 */ /* 0x040fe20000400000 */
[--C-:B------:R-:W-:Y:S02]  /*6680*/  HADD2.F32 R131, -RZ, R132.reuse.H0_H0 ;  /* 0x20000084ff837230 */ /* 0x100fe40000004100 */
[C---:B------:R-:W-:Y:S01]  /*6690*/  FMUL R50, R78.reuse, R54 ;  /* 0x000000364e327220 */ /* 0x040fe20000400000 */
[C---:B------:R-:W-:Y:S01]  /*66a0*/  FFMA R46, R81.reuse, R127, R46 ;  /* 0x0000007f512e7223 */ /* 0x040fe2000000002e */
[----:B------:R-:W-:Y:S02]  /*66b0*/  HADD2.F32 R132, -RZ, R132.H1_H1 ;  /* 0x30000084ff847230 */ /* 0x000fe40000004100 */
[C---:B------:R-:W-:Y:S01]  /*66c0*/  FFMA R51, R81.reuse, R128, R51 ;  /* 0x0000008051337223 */ /* 0x040fe20000000033 */
[C---:B------:R-:W-:Y:S01]  /*66d0*/  FMUL R55, R78.reuse, R55 ;  /* 0x000000374e377220 */ /* 0x040fe20000400000 */
[C---:B------:R-:W-:Y:S01]  /*66e0*/  FFMA R48, R81.reuse, R129, R48 ;  /* 0x0000008151307223 */ /* 0x040fe20000000030 */
[C---:B------:R-:W-:Y:S01]  /*66f0*/  FFMA R49, R81.reuse, R130, R49 ;  /* 0x0000008251317223 */ /* 0x040fe20000000031 */
[--C-:B------:R-:W-:Y:S02]  /*6700*/  HADD2.F32 R135, -RZ, R136.reuse.H0_H0 ;  /* 0x20000088ff877230 */ /* 0x100fe40000004100 */
[C---:B------:R-:W-:Y:S01]  /*6710*/  FFMA R50, R81.reuse, R131, R50 ;  /* 0x0000008351327223 */ /* 0x040fe20000000032 */
[----:B------:R-:W-:Y:S02]  /*6720*/  HADD2.F32 R136, -RZ, R136.H1_H1 ;  /* 0x30000088ff887230 */ /* 0x000fe40000004100 */
[C---:B------:R-:W-:Y:S01]  /*6730*/  FMUL R54, R78.reuse, R58 ;  /* 0x0000003a4e367220 */ /* 0x040fe20000400000 */
        /* <DEDUP_REMOVED lines=16> */
[----:B------:R-:W-:Y:S01]  /*6840*/  FFMA R63, R81, R140, R63 ;  /* 0x0000008c513f7223 */ /* 0x000fe2000000003f */
[----:B------:R-:W-:Y:S01]  /*6850*/  FMUL R67, R78, R67 ;  /* 0x000000434e437220 */ /* 0x000fe20000400000 */
[----:B------:R-:W-:Y:S01]  /*6860*/  F2FP.SATFINITE.E4M3.F32.PACK_AB_MERGE_C R186, R47, R42, RZ ;  /* 0x0000002a2fba723e */ /* 0x000fe200048070ff */
[----:B------:R-:W-:Y:S01]  /*6870*/  FFMA R60, R81, R83, R60 ;  /* 0x00000053513c7223 */ /* 0x000fe2000000003c */
[----:B------:R-:W-:Y:S01]  /*6880*/  F2FP.SATFINITE.E4M3.F32.PACK_AB_MERGE_C R187, R51, R46, RZ ;  /* 0x0000002e33bb723e */ /* 0x000fe200048070ff */
[C---:B------:R-:W-:Y:S01]  /*6890*/  FFMA R61, R81.reuse, R80, R61 ;  /* 0x00000050513d7223 */ /* 0x040fe2000000003d */
[C---:B------:R-:W-:Y:S01]  /*68a0*/  FFMA R62, R81.reuse, R85, R62 ;  /* 0x00000055513e7223 */ /* 0x040fe2000000003e */
[----:B------:R-:W-:Y:S01]  /*68b0*/  FFMA R67, R81, R82, R67 ;  /* 0x0000005251437223 */ /* 0x000fe20000000043 */
[----:B------:R-:W-:Y:S02]  /*68c0*/  F2FP.SATFINITE.E4M3.F32.PACK_AB_MERGE_C R186, R41, R40, R186 ;  /* 0x0000002829ba723e */ /* 0x000fe400048070ba */
[----:B------:R-:W-:Y:S02]  /*68d0*/  F2FP.SATFINITE.E4M3.F32.PACK_AB_MERGE_C R187, R45, R44, R187 ;  /* 0x0000002c2dbb723e */ /* 0x000fe400048070bb */
[----:B------:R-:W-:Y:S02]  /*68e0*/  F2FP.SATFINITE.E4M3.F32.PACK_AB_MERGE_C R188, R55, R50, RZ ;  /* 0x0000003237bc723e */ /* 0x000fe400048070ff */
[----:B------:R-:W-:Y:S01]  /*68f0*/  F2FP.SATFINITE.E4M3.F32.PACK_AB_MERGE_C R189, R59, R54, RZ ;  /* 0x000000363bbd723e */ /* 0x000fe200048070ff */
[----:B------:R1:W-:Y:S01]  /*6900*/  STS.128 [R177+0x2020], R184 ;  /* 0x002020b8b1007388 */ /* 0x0003e20000000c00 */
[----:B------:R-:W-:Y:S02]  /*6910*/  F2FP.SATFINITE.E4M3.F32.PACK_AB_MERGE_C R190, R63, R58, RZ ;  /* 0x0000003a3fbe723e */ /* 0x000fe400048070ff */
[----:B------:R-:W-:Y:S02]  /*6920*/  F2FP.SATFINITE.E4M3.F32.PACK_AB_MERGE_C R182, R67, R62, RZ ;  /* 0x0000003e43b6723e */ /* 0x000fe400048070ff */
[----:B------:R-:W-:Y:S02]  /*6930*/  F2FP.SATFINITE.E4M3.F32.PACK_AB_MERGE_C R188, R49, R48, R188 ;  /* 0x0000003031bc723e */ /* 0x000fe400048070bc */
[----:B------:R-:W-:Y:S02]  /*6940*/  F2FP.SATFINITE.E4M3.F32.PACK_AB_MERGE_C R189, R53, R52, R189 ;  /* 0x0000003435bd723e */ /* 0x000fe400048070bd */
[----:B------:R-:W-:Y:S02]  /*6950*/  F2FP.SATFINITE.E4M3.F32.PACK_AB_MERGE_C R190, R57, R56, R190 ;  /* 0x0000003839be723e */ /* 0x000fe400048070be */
[----:B------:R-:W-:Y:S02]  /*6960*/  F2FP.SATFINITE.E4M3.F32.PACK_AB_MERGE_C R191, R61, R60, R182 ;  /* 0x0000003c3dbf723e */ /* 0x000fe400048070b6 */
[----:B------:R-:W-:Y:S03]  /*6970*/  IADD3 R76, PT, PT, R76, 0x1, RZ ;  /* 0x000000014c4c7810 */ /* 0x000fe60007ffe0ff */
[----:B------:R1:W-:Y:S01]  /*6980*/  STS.128 [R176+0x2030], R188 ;  /* 0x002030bcb0007388 */ /* 0x0003e20000000c00 */
[----:B------:R-:W-:Y:S01]  /*6990*/  @!PT LDS RZ, [RZ] ;  /* 0x00000000fffff984 */ /* 0x000fe20000000800 */
[----:B------:R-:W-:Y:S01]  /*69a0*/  @!PT LDS RZ, [RZ] ;  /* 0x00000000fffff984 */ /* 0x000fe20000000800 */
[----:B------:R-:W-:Y:S01]  /*69b0*/  @!PT LDS RZ, [RZ] ;  /* 0x00000000fffff984 */ /* 0x000fe20000000800 */
[----:B------:R-:W-:Y:S01]  /*69c0*/  @!PT LDS RZ, [RZ] ;  /* 0x00000000fffff984 */ /* 0x000fe20000000800 */
[----:B------:R3:W-:Y:S07]  /*69d0*/  MEMBAR.ALL.CTA ;  /* 0x0000000000007992 */ /* 0x0007ee0000008000 */
[----:B---3--:R-:W3:Y:S02]  /*69e0*/  FENCE.VIEW.ASYNC.S ;  /* 0x00000000000073c6 */ /* 0x008ee40000000000 */
[----:B---3--:R-:W-:Y:S06]  /*69f0*/  BAR.SYNC.DEFER_BLOCKING 0x1, 0x80 ;  /* 0x0042000000007b1d */ /* 0x008fec0000010000 */
[----:B------:R-:W-:Y:S05]  /*6a00*/  @P0 BRA `(.L_x_97) ;  /* 0x0000000000340947 */ /* 0x000fea0003800000 */
[----:B------:R-:W-:Y:S01]  /*6a10*/  UIADD3 UR12, UPT, UPT, UR43, 0x2200, URZ ;  /* 0x000022002b0c7890 */ /* 0x000fe2000fffe0ff */
[----:B------:R-:W-:Y:S01]  /*6a20*/  R2UR UR9, R155 ;  /* 0x000000009b0972ca */ /* 0x000fe200000e0000 */
[----:B------:R-:W-:Y:S01]  /*6a30*/  UIADD3 UR10, UP0, UPT, UR46, 0x680, URZ ;  /* 0x000006802e0a7890 */ /* 0x000fe2000ff1e0ff */
[----:B------:R-:W-:Y:S01]  /*6a40*/  R2UR UR8, R165 ;  /* 0x00000000a50872ca */ /* 0x000fe200000e0000 */
[----:B------:R-:W-:Y:S02]  /*6a50*/  UMOV UR7, UR36 ;  /* 0x0000002400077c82 */ /* 0x000fe40008000000 */
[----:B------:R-:W-:Y:S01]  /*6a60*/  IMAD.U32 R179, RZ, RZ, UR12 ;  /* 0x0000000cffb37e24 */ /* 0x000fe2000f8e00ff */
[----:B------:R-:W-:Y:S04]  /*6a70*/  UIADD3.X UR11, UPT, UPT, URZ, UR47, URZ, UP0, !UPT ;  /* 0x0000002fff0b7290 */ /* 0x000fe800087fe4ff */
[----:B------:R-:W-:Y:S03]  /*6a80*/  R2UR UR4, R179 ;  /* 0x00000000b30472ca */ /* 0x000fe600000e0000 */
[----:B------:R-:W-:Y:S02]  /*6a90*/  USHF.L.U32 UR5, UR9, 0x6, URZ ;  /* 0x0000000609057899 */ /* 0x000fe400080006ff */
[----:B------:R-:W-:Y:S09]  /*6aa0*/  USHF.L.U32 UR6, UR8, 0x7, URZ ;  /* 0x0000000708067899 */ /* 0x000ff200080006ff */
[----:B------:R3:W-:Y:S01]  /*6ab0*/  UTMASTG.3D [UR4], [UR10] ;  /* 0x000000040a0073b5 */ /* 0x0007e20008010000 */
[----:B------:R0:W-:Y:S01]  /*6ac0*/  UTMACMDFLUSH ;  /* 0x00000000000079b7 */ /* 0x0001e20000000000 */
[----:B---3--:R-:W-:Y:S04]  /*6ad0*/  DEPBAR.LE SB0, 0x0 ;  /* 0x000080000000791a */ /* 0x008fe80000000000 */
.L_x_97:
[----:B------:R-:W-:Y:S05]  /*6ae0*/  BSYNC.RECONVERGENT B0 ;  /* 0x0000000000007941 */ /* 0x000fea0003800200 */
.L_x_96:
[----:B------:R-:W-:Y:S01]  /*6af0*/  BAR.SYNC.DEFER_BLOCKING 0x1, 0x80 ;  /* 0x0042000000007b1d */ /* 0x000fe20000010000 */
[----:B------:R-:W-:Y:S01]  /*6b00*/  ISETP.NE.AND P2, PT, R180, RZ, PT ;  /* 0x000000ffb400720c */ /* 0x000fe20003f45270 */
[----:B------:R-:W-:Y:S01]  /*6b10*/  IMAD.IADD R155, R75, 0x1, R143 ;  /* 0x000000014b9b7824 */ /* 0x000fe200078e028f */
[----:B------:R-:W-:Y:S01]  /*6b20*/  ISETP.NE.AND P0, PT, R181, 0x2, PT ;  /* 0x00000002b500780c */ /* 0x000fe20003f05270 */
[----:B------:R-:W-:Y:S01]  /*6b30*/  IMAD.IADD R165, R77, 0x1, R154 ;  /* 0x000000014da57824 */ /* 0x000fe200078e029a */
[----:B------:R-:W-:Y:S02]  /*6b40*/  ISETP.NE.AND P1, PT, R76, 0x4, PT ;  /* 0x000000044c00780c */ /* 0x000fe40003f25270 */
[----:B------:R-:W-:Y:S02]  /*6b50*/  SEL R3, RZ, 0x1, P0 ;  /* 0x00000001ff037807 */ /* 0x000fe40000000000 */
[----:B------:R-:W-:Y:S02]  /*6b60*/  SEL R0, RZ, 0x1, P1 ;  /* 0x00000001ff007807 */ /* 0x000fe40000800000 */
[----:B------:R-:W-:Y:S02]  /*6b70*/  LOP3.LUT R174, R174, R3, RZ, 0x3c, !PT ;  /* 0x00000003aeae7212 */ /* 0x000fe400078e3cff */
[----:B------:R-:W-:Y:S02]  /*6b80*/  LOP3.LUT R175, R175, R0, RZ, 0x3c, !PT ;  /* 0x00000000afaf7212 */ /* 0x000fe400078e3cff */
[----:B------:R-:W-:Y:S02]  /*6b90*/  @P2 R2UR UR36, R171 ;  /* 0x00000000ab2422ca */ /* 0x000fe400000e0000 */
[----:B------:R-:W-:Y:S02]  /*6ba0*/  SEL R181, R181, RZ, P0 ;  /* 0x000000ffb5b57207 */ /* 0x000fe40000000000 */
[----:B------:R-:W-:Y:S01]  /*6bb0*/  SEL R76, R76, RZ, P1 ;  /* 0x000000ff4c4c7207 */ /* 0x000fe20000800000 */
[----:B------:R-:W-:Y:S10]  /*6bc0*/  @P2 BRA `(.L_x_98) ;  /* 0xffffffdc00702947 */ /* 0x000ff4000383ffff */
[----:B------:R-:W-:Y:S05]  /*6bd0*/  EXIT ;  /* 0x000000000000794d */ /* 0x000fea0003800000 */
.L_x_19:
[----:B--2---:R2:W1:Y:S02]  /*6be0*/  SYNCS.PHASECHK.TRANS64.TRYWAIT P0, [R3+URZ+0x110], R2 ;  /* 0x00011002030075a7 */ /* 0x00446400080011ff */
[----:B-1----:R-:W-:Y:S05]  /*6bf0*/  @!P0 NANOSLEEP.SYNCS 0x989680 ;  /* 0x009896800000895d */ /* 0x002fea0003900000 */
[----:B------:R-:W1:Y:S02]  /*6c00*/  @!P0 SYNCS.PHASECHK.TRANS64 P0, [R3+URZ+0x110], R2 ;  /* 0x00011002030085a7 */ /* 0x000e6400080010ff */
[----:B-1----:R-:W-:Y:S05]  /*6c10*/  @!P0 BRA `(.L_x_19) ;  /* 0xfffffffc00f08947 */ /* 0x002fea000383ffff */
[----:B------:R-:W-:Y:S05]  /*6c20*/  BRA `(.L_x_99) ;  /* 0xffffffa800747947 */ /* 0x000fea000383ffff */
.L_x_22:
[----:B-1----:R-:W-:-:S07]  /*6c30*/  MOV R2, UR33 ;  /* 0x0000002100027c02 */ /* 0x002fce0008000f00 */
.L_x_100:
[----:B-1----:R1:W2:Y:S02]  /*6c40*/  SYNCS.PHASECHK.TRANS64.TRYWAIT P0, [R2+URZ+0x40], R5 ;  /* 0x00004005020075a7 */ /* 0x0022a400080011ff */
[----:B--2---:R-:W-:Y:S05]  /*6c50*/  @!P0 NANOSLEEP.SYNCS 0x989680 ;  /* 0x009896800000895d */ /* 0x004fea0003900000 */
[----:B------:R-:W2:Y:S02]  /*6c60*/  @!P0 SYNCS.PHASECHK.TRANS64 P0, [R2+URZ+0x40], R5 ;  /* 0x00004005020085a7 */ /* 0x000ea400080010ff */
[----:B--2---:R-:W-:Y:S05]  /*6c70*/  @!P0 BRA `(.L_x_100) ;  /* 0xfffffffc00f08947 */ /* 0x004fea000383ffff */
[----:B------:R-:W-:Y:S05]  /*6c80*/  BRA `(.L_x_21) ;  /* 0xffffffa800c47947 */ /* 0x000fea000383ffff */
.L_x_28:
[----:B-1----:R-:W-:-:S07]  /*6c90*/  MOV R2, UR17 ;  /* 0x0000001100027c02 */ /* 0x002fce0008000f00 */
.L_x_101:
[----:B-1----:R1:W2:Y:S02]  /*6ca0*/  SYNCS.PHASECHK.TRANS64.TRYWAIT P0, [R2+URZ+0x40], R5 ;  /* 0x00004005020075a7 */ /* 0x0022a400080011ff */
[----:B--2---:R-:W-:Y:S05]  /*6cb0*/  @!P0 NANOSLEEP.SYNCS 0x989680 ;  /* 0x009896800000895d */ /* 0x004fea0003900000 */
[----:B------:R-:W2:Y:S02]  /*6cc0*/  @!P0 SYNCS.PHASECHK.TRANS64 P0, [R2+URZ+0x40], R5 ;  /* 0x00004005020085a7 */ /* 0x000ea400080010ff */
[----:B--2---:R-:W-:Y:S05]  /*6cd0*/  @!P0 BRA `(.L_x_101) ;  /* 0xfffffffc00f08947 */ /* 0x004fea000383ffff */
[----:B------:R-:W-:Y:S05]  /*6ce0*/  BRA `(.L_x_27) ;  /* 0xffffffac006c7947 */ /* 0x000fea000383ffff */
.L_x_32:
[----:B-1----:R1:W2:Y:S02]  /*6cf0*/  SYNCS.PHASECHK.TRANS64.TRYWAIT P0, [R2+URZ+0xa0], R3 ;  /* 0x0000a003020075a7 */ /* 0x0022a400080011ff */
[----:B--2---:R-:W-:Y:S05]  /*6d00*/  @!P0 NANOSLEEP.SYNCS 0x989680 ;  /* 0x009896800000895d */ /* 0x004fea0003900000 */
[----:B------:R-:W2:Y:S02]  /*6d10*/  @!P0 SYNCS.PHASECHK.TRANS64 P0, [R2+URZ+0xa0], R3 ;  /* 0x0000a003020085a7 */ /* 0x000ea400080010ff */
[----:B--2---:R-:W-:Y:S05]  /*6d20*/  @!P0 BRA `(.L_x_32) ;  /* 0xfffffffc00f08947 */ /* 0x004fea000383ffff */
[----:B------:R-:W-:Y:S05]  /*6d30*/  BRA `(.L_x_102) ;  /* 0xffffffac00fc7947 */ /* 0x000fea000383ffff */
.L_x_36:
[----:B----4-:R-:W-:-:S07]  /*6d40*/  MOV R0, UR5 ;  /* 0x0000000500007c02 */ /* 0x010fce0008000f00 */
.L_x_103:
[----:B-1----:R1:W2:Y:S02]  /*6d50*/  SYNCS.PHASECHK.TRANS64.TRYWAIT P0, [R0+URZ], R3 ;  /* 0x00000003000075a7 */ /* 0x0022a400080011ff */
[----:B--2---:R-:W-:Y:S05]  /*6d60*/  @!P0 NANOSLEEP.SYNCS 0x989680 ;  /* 0x009896800000895d */ /* 0x004fea0003900000 */
[----:B------:R-:W2:Y:S02]  /*6d70*/  @!P0 SYNCS.PHASECHK.TRANS64 P0, [R0+URZ], R3 ;  /* 0x00000003000085a7 */ /* 0x000ea400080010ff */
[----:B--2---:R-:W-:Y:S05]  /*6d80*/  @!P0 BRA `(.L_x_103) ;  /* 0xfffffffc00f08947 */ /* 0x004fea000383ffff */
[----:B------:R-:W-:Y:S05]  /*6d90*/  BRA `(.L_x_104) ;  /* 0xffffffb4006c7947 */ /* 0x000fea000383ffff */
.L_x_37:
[----:B----4-:R-:W-:-:S07]  /*6da0*/  MOV R0, UR5 ;  /* 0x0000000500007c02 */ /* 0x010fce0008000f00 */
.L_x_105:
[----:B-1----:R1:W2:Y:S02]  /*6db0*/  SYNCS.PHASECHK.TRANS64.TRYWAIT P0, [R0+URZ], R3 ;  /* 0x00000003000075a7 */ /* 0x0022a400080011ff */
[----:B--2---:R-:W-:Y:S05]  /*6dc0*/  @!P0 NANOSLEEP.SYNCS 0x989680 ;  /* 0x009896800000895d */ /* 0x004fea0003900000 */
[----:B------:R-:W2:Y:S02]  /*6dd0*/  @!P0 SYNCS.PHASECHK.TRANS64 P0, [R0+URZ], R3 ;  /* 0x00000003000085a7 */ /* 0x000ea400080010ff */
[----:B--2---:R-:W-:Y:S05]  /*6de0*/  @!P0 BRA `(.L_x_105) ;  /* 0xfffffffc00f08947 */ /* 0x004fea000383ffff */
[----:B------:R-:W-:Y:S05]  /*6df0*/  BRA `(.L_x_106) ;  /* 0xffffffb400787947 */ /* 0x000fea000383ffff */
.L_x_38:
[----:B----4-:R-:W-:-:S07]  /*6e00*/  MOV R0, UR5 ;  /* 0x0000000500007c02 */ /* 0x010fce0008000f00 */
.L_x_107:
[----:B-1----:R1:W2:Y:S02]  /*6e10*/  SYNCS.PHASECHK.TRANS64.TRYWAIT P0, [R0+URZ], R3 ;  /* 0x00000003000075a7 */ /* 0x0022a400080011ff */
[----:B--2---:R-:W-:Y:S05]  /*6e20*/  @!P0 NANOSLEEP.SYNCS 0x989680 ;  /* 0x009896800000895d */ /* 0x004fea0003900000 */
[----:B------:R-:W2:Y:S02]  /*6e30*/  @!P0 SYNCS.PHASECHK.TRANS64 P0, [R0+URZ], R3 ;  /* 0x00000003000085a7 */ /* 0x000ea400080010ff */
[----:B--2---:R-:W-:Y:S05]  /*6e40*/  @!P0 BRA `(.L_x_107) ;  /* 0xfffffffc00f08947 */ /* 0x004fea000383ffff */
[----:B------:R-:W-:Y:S05]  /*6e50*/  BRA `(.L_x_108) ;  /* 0xffffffb400847947 */ /* 0x000fea000383ffff */
.L_x_39:
[----:B----4-:R-:W-:-:S07]  /*6e60*/  MOV R0, UR5 ;  /* 0x0000000500007c02 */ /* 0x010fce0008000f00 */
.L_x_109:
[----:B-1----:R1:W2:Y:S02]  /*6e70*/  SYNCS.PHASECHK.TRANS64.TRYWAIT P0, [R0+URZ], R3 ;  /* 0x00000003000075a7 */ /* 0x0022a400080011ff */
[----:B--2---:R-:W-:Y:S05]  /*6e80*/  @!P0 NANOSLEEP.SYNCS 0x989680 ;  /* 0x009896800000895d */ /* 0x004fea0003900000 */
[----:B------:R-:W2:Y:S02]  /*6e90*/  @!P0 SYNCS.PHASECHK.TRANS64 P0, [R0+URZ], R3 ;  /* 0x00000003000085a7 */ /* 0x000ea400080010ff */
[----:B--2---:R-:W-:Y:S05]  /*6ea0*/  @!P0 BRA `(.L_x_109) ;  /* 0xfffffffc00f08947 */ /* 0x004fea000383ffff */
[----:B------:R-:W-:Y:S05]  /*6eb0*/  BRA `(.L_x_110) ;  /* 0xffffffb400907947 */ /* 0x000fea000383ffff */
.L_x_40:
[----:B----4-:R-:W-:-:S07]  /*6ec0*/  MOV R0, UR5 ;  /* 0x0000000500007c02 */ /* 0x010fce0008000f00 */
.L_x_111:
[----:B-1----:R1:W2:Y:S02]  /*6ed0*/  SYNCS.PHASECHK.TRANS64.TRYWAIT P0, [R0+URZ], R3 ;  /* 0x00000003000075a7 */ /* 0x0022a400080011ff */
[----:B--2---:R-:W-:Y:S05]  /*6ee0*/  @!P0 NANOSLEEP.SYNCS 0x989680 ;  /* 0x009896800000895d */ /* 0x004fea0003900000 */
[----:B------:R-:W2:Y:S02]  /*6ef0*/  @!P0 SYNCS.PHASECHK.TRANS64 P0, [R0+URZ], R3 ;  /* 0x00000003000085a7 */ /* 0x000ea400080010ff */
[----:B--2---:R-:W-:Y:S05]  /*6f00*/  @!P0 BRA `(.L_x_111) ;  /* 0xfffffffc00f08947 */ /* 0x004fea000383ffff */
[----:B------:R-:W-:Y:S05]  /*6f10*/  BRA `(.L_x_112) ;  /* 0xffffffb4009c7947 */ /* 0x000fea000383ffff */
.L_x_41:
[----:B----4-:R-:W-:-:S07]  /*6f20*/  MOV R0, UR5 ;  /* 0x0000000500007c02 */ /* 0x010fce0008000f00 */
.L_x_113:
[----:B-1----:R1:W2:Y:S02]  /*6f30*/  SYNCS.PHASECHK.TRANS64.TRYWAIT P0, [R0+URZ], R3 ;  /* 0x00000003000075a7 */ /* 0x0022a400080011ff */
[----:B--2---:R-:W-:Y:S05]  /*6f40*/  @!P0 NANOSLEEP.SYNCS 0x989680 ;  /* 0x009896800000895d */ /* 0x004fea0003900000 */
[----:B------:R-:W2:Y:S02]  /*6f50*/  @!P0 SYNCS.PHASECHK.TRANS64 P0, [R0+URZ], R3 ;  /* 0x00000003000085a7 */ /* 0x000ea400080010ff */
[----:B--2---:R-:W-:Y:S05]  /*6f60*/  @!P0 BRA `(.L_x_113) ;  /* 0xfffffffc00f08947 */ /* 0x004fea000383ffff */
[----:B------:R-:W-:Y:S05]  /*6f70*/  BRA `(.L_x_114) ;  /* 0xffffffb400a87947 */ /* 0x000fea000383ffff */
.L_x_42:
[----:B----4-:R-:W-:-:S07]  /*6f80*/  MOV R0, UR5 ;  /* 0x0000000500007c02 */ /* 0x010fce0008000f00 */
.L_x_115:
[----:B-1----:R1:W2:Y:S02]  /*6f90*/  SYNCS.PHASECHK.TRANS64.TRYWAIT P0, [R0+URZ], R3 ;  /* 0x00000003000075a7 */ /* 0x0022a400080011ff */
[----:B--2---:R-:W-:Y:S05]  /*6fa0*/  @!P0 NANOSLEEP.SYNCS 0x989680 ;  /* 0x009896800000895d */ /* 0x004fea0003900000 */
[----:B------:R-:W2:Y:S02]  /*6fb0*/  @!P0 SYNCS.PHASECHK.TRANS64 P0, [R0+URZ], R3 ;  /* 0x00000003000085a7 */ /* 0x000ea400080010ff */
[----:B--2---:R-:W-:Y:S05]  /*6fc0*/  @!P0 BRA `(.L_x_115) ;  /* 0xfffffffc00f08947 */ /* 0x004fea000383ffff */
[----:B------:R-:W-:Y:S05]  /*6fd0*/  BRA `(.L_x_116) ;  /* 0xffffffb400b47947 */ /* 0x000fea000383ffff */
.L_x_45:
[----:B-1----:R1:W2:Y:S02]  /*6fe0*/  SYNCS.PHASECHK.TRANS64.TRYWAIT P0, [R0+URZ+0x100], R5 ;  /* 0x00010005000075a7 */ /* 0x0022a400080011ff */
[----:B--2---:R-:W-:Y:S05]  /*6ff0*/  @!P0 NANOSLEEP.SYNCS 0x989680 ;  /* 0x009896800000895d */ /* 0x004fea0003900000 */
[----:B------:R-:W2:Y:S02]  /*7000*/  @!P0 SYNCS.PHASECHK.TRANS64 P0, [R0+URZ+0x100], R5 ;  /* 0x00010005000085a7 */ /* 0x000ea400080010ff */
[----:B--2---:R-:W-:Y:S05]  /*7010*/  @!P0 BRA `(.L_x_45) ;  /* 0xfffffffc00f08947 */ /* 0x004fea000383ffff */
[----:B------:R-:W-:Y:S05]  /*7020*/  BRA `(.L_x_117) ;  /* 0xffffffb800107947 */ /* 0x000fea000383ffff */
.L_x_46:
[----:B------:R-:W-:-:S07]  /*7030*/  MOV R0, UR5 ;  /* 0x0000000500007c02 */ /* 0x000fce0008000f00 */
.L_x_118:
[----:B-1----:R1:W2:Y:S02]  /*7040*/  SYNCS.PHASECHK.TRANS64.TRYWAIT P0, [R0+URZ+0xb0], R5 ;  /* 0x0000b005000075a7 */ /* 0x0022a400080011ff */
[----:B--2---:R-:W-:Y:S05]  /*7050*/  @!P0 NANOSLEEP.SYNCS 0x989680 ;  /* 0x009896800000895d */ /* 0x004fea0003900000 */
[----:B------:R-:W2:Y:S02]  /*7060*/  @!P0 SYNCS.PHASECHK.TRANS64 P0, [R0+URZ+0xb0], R5 ;  /* 0x0000b005000085a7 */ /* 0x000ea400080010ff */
[----:B--2---:R-:W-:Y:S05]  /*7070*/  @!P0 BRA `(.L_x_118) ;  /* 0xfffffffc00f08947 */ /* 0x004fea000383ffff */
[----:B------:R-:W-:Y:S05]  /*7080*/  BRA `(.L_x_119) ;  /* 0xffffffb800207947 */ /* 0x000fea000383ffff */
.L_x_47:
[----:B-1----:R1:W2:Y:S02]  /*7090*/  SYNCS.PHASECHK.TRANS64.TRYWAIT P1, [R0+URZ+0xa0], R5 ;  /* 0x0000a005000075a7 */ /* 0x0022a400080211ff */
[----:B--2---:R-:W-:Y:S05]  /*70a0*/  @!P1 NANOSLEEP.SYNCS 0x989680 ;  /* 0x009896800000995d */ /* 0x004fea0003900000 */
[----:B------:R-:W2:Y:S02]  /*70b0*/  @!P1 SYNCS.PHASECHK.TRANS64 P1, [R0+URZ+0xa0], R5 ;  /* 0x0000a005000095a7 */ /* 0x000ea400080210ff */
[----:B--2---:R-:W-:Y:S05]  /*70c0*/  @!P1 BRA `(.L_x_47) ;  /* 0xfffffffc00f09947 */ /* 0x004fea000383ffff */
[----:B------:R-:W-:Y:S05]  /*70d0*/  BRA `(.L_x_120) ;  /* 0xffffffb800507947 */ /* 0x000fea000383ffff */
.L_x_50:
[----:B------:R-:W-:-:S07]  /*70e0*/  MOV R0, UR5 ;  /* 0x0000000500007c02 */ /* 0x000fce0008000f00 */
.L_x_121:
[----:B-1----:R1:W2:Y:S02]  /*70f0*/  SYNCS.PHASECHK.TRANS64.TRYWAIT P0, [R0+URZ+0xb0], R3 ;  /* 0x0000b003000075a7 */ /* 0x0022a400080011ff */
[----:B--2---:R-:W-:Y:S05]  /*7100*/  @!P0 NANOSLEEP.SYNCS 0x989680 ;  /* 0x009896800000895d */ /* 0x004fea0003900000 */
[----:B------:R-:W2:Y:S02]  /*7110*/  @!P0 SYNCS.PHASECHK.TRANS64 P0, [R0+URZ+0xb0], R3 ;  /* 0x0000b003000085a7 */ /* 0x000ea400080010ff */
[----:B--2---:R-:W-:Y:S05]  /*7120*/  @!P0 BRA `(.L_x_121) ;  /* 0xfffffffc00f08947 */ /* 0x004fea000383ffff */
[----:B------:R-:W-:Y:S05]  /*7130*/  BRA `(.L_x_49) ;  /* 0xffffffb800a47947 */ /* 0x000fea000383ffff */
.L_x_57:
[----:B-1----:R1:W2:Y:S02]  /*7140*/  SYNCS.PHASECHK.TRANS64.TRYWAIT P1, [R0+URZ+0xa0], R5 ;  /* 0x0000a005000075a7 */ /* 0x0022a400080211ff */
[----:B--2---:R-:W-:Y:S05]  /*7150*/  @!P1 NANOSLEEP.SYNCS 0x989680 ;  /* 0x009896800000995d */ /* 0x004fea0003900000 */
[----:B------:R-:W2:Y:S02]  /*7160*/  @!P1 SYNCS.PHASECHK.TRANS64 P1, [R0+URZ+0xa0], R5 ;  /* 0x0000a005000095a7 */ /* 0x000ea400080210ff */
[----:B--2---:R-:W-:Y:S05]  /*7170*/  @!P1 BRA `(.L_x_57) ;  /* 0xfffffffc00f09947 */ /* 0x004fea000383ffff */
[----:B------:R-:W-:Y:S05]  /*7180*/  BRA `(.L_x_122) ;  /* 0xffffffc0000c7947 */ /* 0x000fea000383ffff */
.L_x_58:
[----:B------:R-:W-:-:S07]  /*7190*/  MOV R3, UR7 ;  /* 0x0000000700037c02 */ /* 0x000fce0008000f00 */
.L_x_123:
[----:B-1----:R1:W2:Y:S02]  /*71a0*/  SYNCS.PHASECHK.TRANS64.TRYWAIT P0, [R3+URZ+0xe0], R0 ;  /* 0x0000e000030075a7 */ /* 0x0022a400080011ff */
[----:B--2---:R-:W-:Y:S05]  /*71b0*/  @!P0 NANOSLEEP.SYNCS 0x989680 ;  /* 0x009896800000895d */ /* 0x004fea0003900000 */
[----:B------:R-:W2:Y:S02]  /*71c0*/  @!P0 SYNCS.PHASECHK.TRANS64 P0, [R3+URZ+0xe0], R0 ;  /* 0x0000e000030085a7 */ /* 0x000ea400080010ff */
[----:B--2---:R-:W-:Y:S05]  /*71d0*/  @!P0 BRA `(.L_x_123) ;  /* 0xfffffffc00f08947 */ /* 0x004fea000383ffff */
[----:B------:R-:W-:Y:S05]  /*71e0*/  BRA `(.L_x_124) ;  /* 0xffffffc000447947 */ /* 0x000fea000383ffff */
.L_x_61:
[----:B------:R-:W-:Y:S07]  /*71f0*/  MOV R0, UR6 ;  /* 0x0000000600007c02 */ /* 0x000fee0008000f00 */
.L_x_125:
[----:B-1----:R1:W2:Y:S02]  /*7200*/  SYNCS.PHASECHK.TRANS64.TRYWAIT P0, [R0+URZ], R3 ;  /* 0x00000003000075a7 */ /* 0x0022a400080011ff */
[----:B--2---:R-:W-:Y:S05]  /*7210*/  @!P0 NANOSLEEP.SYNCS 0x989680 ;  /* 0x009896800000895d */ /* 0x004fea0003900000 */
[----:B------:R-:W2:Y:S02]  /*7220*/  @!P0 SYNCS.PHASECHK.TRANS64 P0, [R0+URZ], R3 ;  /* 0x00000003000085a7 */ /* 0x000ea400080010ff */
[----:B--2---:R-:W-:Y:S05]  /*7230*/  @!P0 BRA `(.L_x_125) ;  /* 0xfffffffc00f08947 */ /* 0x004fea000383ffff */
[----:B------:R-:W-:Y:S05]  /*7240*/  BRA `(.L_x_60) ;  /* 0xffffffc000607947 */ /* 0x000fea000383ffff */
.L_x_64:
[----:B------:R-:W-:-:S07]  /*7250*/  MOV R0, UR6 ;  /* 0x0000000600007c02 */ /* 0x000fce0008000f00 */
.L_x_126:
[----:B--2---:R2:W4:Y:S02]  /*7260*/  SYNCS.PHASECHK.TRANS64.TRYWAIT P0, [R0+URZ], R3 ;  /* 0x00000003000075a7 */ /* 0x00452400080011ff */
[----:B----4-:R-:W-:Y:S05]  /*7270*/  @!P0 NANOSLEEP.SYNCS 0x989680 ;  /* 0x009896800000895d */ /* 0x010fea0003900000 */
[----:B------:R-:W4:Y:S02]  /*7280*/  @!P0 SYNCS.PHASECHK.TRANS64 P0, [R0+URZ], R3 ;  /* 0x00000003000085a7 */ /* 0x000f2400080010ff */
[----:B----4-:R-:W-:Y:S05]  /*7290*/  @!P0 BRA `(.L_x_126) ;  /* 0xfffffffc00f08947 */ /* 0x010fea000383ffff */
[----:B------:R-:W-:Y:S05]  /*72a0*/  BRA `(.L_x_127) ;  /* 0xffffffc4003c7947 */ /* 0x000fea000383ffff */
.L_x_65:
[----:B------:R-:W-:-:S07]  /*72b0*/  MOV R0, UR6 ;  /* 0x0000000600007c02 */ /* 0x000fce0008000f00 */
.L_x_128:
[----:B-1----:R1:W2:Y:S02]  /*72c0*/  SYNCS.PHASECHK.TRANS64.TRYWAIT P0, [R0+URZ], R3 ;  /* 0x00000003000075a7 */ /* 0x0022a400080011ff */
[----:B--2---:R-:W-:Y:S05]  /*72d0*/  @!P0 NANOSLEEP.SYNCS 0x989680 ;  /* 0x009896800000895d */ /* 0x004fea0003900000 */
[----:B------:R-:W2:Y:S02]  /*72e0*/  @!P0 SYNCS.PHASECHK.TRANS64 P0, [R0+URZ], R3 ;  /* 0x00000003000085a7 */ /* 0x000ea400080010ff */
[----:B--2---:R-:W-:Y:S05]  /*72f0*/  @!P0 BRA `(.L_x_128) ;  /* 0xfffffffc00f08947 */ /* 0x004fea000383ffff */
[----:B------:R-:W-:Y:S05]  /*7300*/  BRA `(.L_x_129) ;  /* 0xffffffc400487947 */ /* 0x000fea000383ffff */
.L_x_66:
[----:B------:R-:W-:-:S07]  /*7310*/  MOV R0, UR6 ;  /* 0x0000000600007c02 */ /* 0x000fce0008000f00 */
.L_x_130:
[----:B-1----:R1:W2:Y:S02]  /*7320*/  SYNCS.PHASECHK.TRANS64.TRYWAIT P0, [R0+URZ], R3 ;  /* 0x00000003000075a7 */ /* 0x0022a400080011ff */
[----:B--2---:R-:W-:Y:S05]  /*7330*/  @!P0 NANOSLEEP.SYNCS 0x989680 ;  /* 0x009896800000895d */ /* 0x004fea0003900000 */
[----:B------:R-:W2:Y:S02]  /*7340*/  @!P0 SYNCS.PHASECHK.TRANS64 P0, [R0+URZ], R3 ;  /* 0x00000003000085a7 */ /* 0x000ea400080010ff */
[----:B--2---:R-:W-:Y:S05]  /*7350*/  @!P0 BRA `(.L_x_130) ;  /* 0xfffffffc00f08947 */ /* 0x004fea000383ffff */
[----:B------:R-:W-:Y:S05]  /*7360*/  BRA `(.L_x_131) ;  /* 0xffffffc400547947 */ /* 0x000fea000383ffff */
.L_x_67:
[----:B------:R-:W-:-:S07]  /*7370*/  MOV R0, UR7 ;  /* 0x0000000700007c02 */ /* 0x000fce0008000f00 */
.L_x_132:
[----:B-1----:R1:W2:Y:S02]  /*7380*/  SYNCS.PHASECHK.TRANS64.TRYWAIT P0, [R0+URZ], R3 ;  /* 0x00000003000075a7 */ /* 0x0022a400080011ff */
[----:B--2---:R-:W-:Y:S05]  /*7390*/  @!P0 NANOSLEEP.SYNCS 0x989680 ;  /* 0x009896800000895d */ /* 0x004fea0003900000 */
[----:B------:R-:W2:Y:S02]  /*73a0*/  @!P0 SYNCS.PHASECHK.TRANS64 P0, [R0+URZ], R3 ;  /* 0x00000003000085a7 */ /* 0x000ea400080010ff */
[----:B--2---:R-:W-:Y:S05]  /*73b0*/  @!P0 BRA `(.L_x_132) ;  /* 0xfffffffc00f08947 */ /* 0x004fea000383ffff */
[----:B------:R-:W-:Y:S05]  /*73c0*/  BRA `(.L_x_133) ;  /* 0xffffffc400607947 */ /* 0x000fea000383ffff */
.L_x_72:
[----:B---3--:R3:W1:Y:S02]  /*73d0*/  SYNCS.PHASECHK.TRANS64.TRYWAIT P0, [R0+URZ+0xa0], R3 ;  /* 0x0000a003000075a7 */ /* 0x00866400080011ff */
[----:B-1----:R-:W-:Y:S05]  /*73e0*/  @!P0 NANOSLEEP.SYNCS 0x989680 ;  /* 0x009896800000895d */ /* 0x002fea0003900000 */
[----:B------:R-:W1:Y:S02]  /*73f0*/  @!P0 SYNCS.PHASECHK.TRANS64 P0, [R0+URZ+0xa0], R3 ;  /* 0x0000a003000085a7 */ /* 0x000e6400080010ff */
[----:B-1----:R-:W-:Y:S05]  /*7400*/  @!P0 BRA `(.L_x_72) ;  /* 0xfffffffc00f08947 */ /* 0x002fea000383ffff */
[----:B------:R-:W-:Y:S05]  /*7410*/  BRA `(.L_x_134) ;  /* 0xffffffc8005c7947 */ /* 0x000fea000383ffff */
.L_x_75:
[----:B------:R-:W-:Y:S07]  /*7420*/  MOV R0, UR6 ;  /* 0x0000000600007c02 */ /* 0x000fee0008000f00 */
.L_x_135:
[----:B-1----:R1:W3:Y:S02]  /*7430*/  SYNCS.PHASECHK.TRANS64.TRYWAIT P0, [R0+URZ+0x98], R3 ;  /* 0x00009803000075a7 */ /* 0x0022e400080011ff */
[----:B---3--:R-:W-:Y:S05]  /*7440*/  @!P0 NANOSLEEP.SYNCS 0x989680 ;  /* 0x009896800000895d */ /* 0x008fea0003900000 */
[----:B------:R-:W3:Y:S02]  /*7450*/  @!P0 SYNCS.PHASECHK.TRANS64 P0, [R0+URZ+0x98], R3 ;  /* 0x00009803000085a7 */ /* 0x000ee400080010ff */
[----:B---3--:R-:W-:Y:S05]  /*7460*/  @!P0 BRA `(.L_x_135) ;  /* 0xfffffffc00f08947 */ /* 0x008fea000383ffff */
[----:B------:R-:W-:Y:S05]  /*7470*/  BRA `(.L_x_74) ;  /* 0xffffffcc00487947 */ /* 0x000fea000383ffff */
.L_x_78:
[----:B------:R-:W-:Y:S07]  /*7480*/  MOV R3, UR6 ;  /* 0x0000000600037c02 */ /* 0x000fee0008000f00 */
.L_x_136:
[----:B-1----:R1:W2:Y:S02]  /*7490*/  SYNCS.PHASECHK.TRANS64.TRYWAIT P2, [R3+URZ+0x88], R26 ;  /* 0x0000881a030075a7 */ /* 0x0022a400080411ff */
[----:B--2---:R-:W-:Y:S05]  /*74a0*/  @!P2 NANOSLEEP.SYNCS 0x989680 ;  /* 0x009896800000a95d */ /* 0x004fea0003900000 */
[----:B------:R-:W2:Y:S02]  /*74b0*/  @!P2 SYNCS.PHASECHK.TRANS64 P2, [R3+URZ+0x88], R26 ;  /* 0x0000881a0300a5a7 */ /* 0x000ea400080410ff */
[----:B--2---:R-:W-:Y:S05]  /*74c0*/  @!P2 BRA `(.L_x_136) ;  /* 0xfffffffc00f0a947 */ /* 0x004fea000383ffff */
[----:B------:R-:W-:Y:S05]  /*74d0*/  BRA `(.L_x_137) ;  /* 0xffffffcc00dc7947 */ /* 0x000fea000383ffff */
.L_x_81:
[----:B--2---:R2:W4:Y:S02]  /*74e0*/  SYNCS.PHASECHK.TRANS64.TRYWAIT P0, [R0+URZ+0xa0], R3 ;  /* 0x0000a003000075a7 */ /* 0x00452400080011ff */
[----:B----4-:R-:W-:Y:S05]  /*74f0*/  @!P0 NANOSLEEP.SYNCS 0x989680 ;  /* 0x009896800000895d */ /* 0x010fea0003900000 */
[----:B------:R-:W4:Y:S02]  /*7500*/  @!P0 SYNCS.PHASECHK.TRANS64 P0, [R0+URZ+0xa0], R3 ;  /* 0x0000a003000085a7 */ /* 0x000f2400080010ff */
[----:B----4-:R-:W-:Y:S05]  /*7510*/  @!P0 BRA `(.L_x_81) ;  /* 0xfffffffc00f08947 */ /* 0x010fea000383ffff */
[----:B------:R-:W-:Y:S05]  /*7520*/  BRA `(.L_x_138) ;  /* 0xffffffd4002c7947 */ /* 0x000fea000383ffff */
.L_x_92:
[----:B-1----:R-:W-:Y:S04]  /*7530*/  MOV R0, UR43 ;  /* 0x0000002b00007c02 */ /* 0x002fe80008000f00 */
[----:B------:R1:W2:Y:S03]  /*7540*/  SYNCS.PHASECHK.TRANS64.TRYWAIT P1, [R0+URZ+0x80], R3 ;  /* 0x00008003000075a7 */ /* 0x0002a600080211ff */
[----:B--2---:R-:W-:Y:S05]  /*7550*/  @!P1 NANOSLEEP.SYNCS 0x989680 ;  /* 0x009896800000995d */ /* 0x004fea0003900000 */
[----:B------:R-:W2:Y:S02]  /*7560*/  @!P1 SYNCS.PHASECHK.TRANS64 P1, [R0+URZ+0x80], R3 ;  /* 0x00008003000095a7 */ /* 0x000ea400080210ff */
[----:B--2---:R-:W-:Y:S05]  /*7570*/  @!P1 BRA `(.L_x_92) ;  /* 0xfffffffc00ec9947 */ /* 0x004fea000383ffff */
[----:B------:R-:W-:Y:S05]  /*7580*/  BRA `(.L_x_91) ;  /* 0xffffffe000287947 */ /* 0x000fea000383ffff */
.L_x_94:
[----:B------:R1:W1:Y:S02]  /*7590*/  SYNCS.PHASECHK.TRANS64.TRYWAIT P1, [R156+URZ+0xc0], R5 ;  /* 0x0000c0059c0075a7 */ /* 0x00026400080211ff */
[----:B-1----:R-:W-:Y:S05]  /*75a0*/  @!P1 NANOSLEEP.SYNCS 0x989680 ;  /* 0x009896800000995d */ /* 0x002fea0003900000 */
[----:B------:R-:W1:Y:S02]  /*75b0*/  @!P1 SYNCS.PHASECHK.TRANS64 P1, [R156+URZ+0xc0], R5 ;  /* 0x0000c0059c0095a7 */ /* 0x000e6400080210ff */
[----:B-1----:R-:W-:Y:S05]  /*75c0*/  @!P1 BRA `(.L_x_94) ;  /* 0xfffffffc00f09947 */ /* 0x002fea000383ffff */
[----:B------:R-:W-:Y:S05]  /*75d0*/  BRA `(.L_x_93) ;  /* 0xffffffe0006c7947 */ /* 0x000fea000383ffff */
        .weak           $__internal_0_$__cuda_sm10x_tcgen05_guardrail_trap_col_being_dealloced_not_returned_by_alloc
        .type           $__internal_0_$__cuda_sm10x_tcgen05_guardrail_trap_col_being_dealloced_not_returned_by_alloc,@function
        .size           $__internal_0_$__cuda_sm10x_tcgen05_guardrail_trap_col_being_dealloced_not_returned_by_alloc,($__internal_1_$__cuda_sm10x_tcgen05_guardrail_trap_phase_invalid_during_alloc - $__internal_0_$__cuda_sm10x_tcgen05_guardrail_trap_col_being_dealloced_not_returned_by_alloc)
$__internal_0_$__cuda_sm10x_tcgen05_guardrail_trap_col_being_dealloced_not_returned_by_alloc:
[----:B------:R-:W-:Y:S05]  /*75e0*/  BPT.TRAP 0x1 ;  /* 0x000000040000795c */ /* 0x000fea0000300000 */
[----:B------:R-:W-:-:S04]  /*75f0*/  HFMA2 R3, -RZ, RZ, 0, 0 ;  /* 0x00000000ff037431 */ /* 0x000fc800000001ff */
[----:B------:R-:W-:Y:S05]  /*7600*/  RET.REL.NODEC R2 `(_ZN7cutlass13device_kernelINS_4gemm6kernel13GemmUniversalIN4cute5tupleIJiiiiEEENS1_10collective13CollectiveMmaINS1_35MainloopSm100TmaUmmaWarpSpecializedILi8ELi2ELi4ENS5_IJNS4_1CILi1EEESB_SB_EEEEENS5_IJNSA_ILi128EEENSA_ILi64EEESE_EEENS_12float_e4m3_tENS5_IJSB_llEEENS_12float_e5m2_tESI_NS4_8TiledMMAINS4_8MMA_AtomIJNS4_10MMA_TraitsINS4_19SM100_MMA_F8F6F4_SSEJSH_SJ_fSE_SF_NS4_17integral_constantINS4_4UMMA5MajorELSQ_1EEESR_NSO_INSP_7ScaleInELSS_0EEEST_EEEEEENS4_6LayoutISC_NS5_IJNSA_ILi0EEESX_SX_EEEEENS5_IJNS4_10UnderscoreES10_S10_EEEEENS4_13SM90_TMA_LOADENS4_14ComposedLayoutINS4_7SwizzleILi3ELi4ELi3EEENS4_18smem_ptr_flag_bitsILi8EEENSW_INS5_IJSE_NSA_ILi8EEEEEENS5_IJSB_SE_EEEEEEEvNS4_8identityES13_NS14_INS15_ILi2ELi4ELi3EEES18_NSW_INS5_IJSF_S19_EEENS5_IJSB_SF_EEEEEEEvS1E_EENS_8epilogue10collective18CollectiveEpilogueINS1L_23Sm100TmaWarpSpecializedILi1ELi1ELi64ELb0ELb0EEEJSG_NS5_IJNSW_ISE_SB_EENSW_ISF_SB_EEEEESH_NS5_IJlSB_lEEESH_S1T_NS1L_6fusion15FusionCallbacksIS1P_NS1U_17LinearCombinationISH_fSH_fLNS_15FloatRoundStyleE2EEESG_S1S_JEEENS4_5SM1004TMEM4LOAD26SM100_TMEM_LOAD_32dp32b64xES13_NS14_IS1F_S18_NSW_INS5_IJS19_SF_EEENS5_IJSF_SB_EEEEEEENS4_39AutoVectorizingCopyWithAssumedAlignmentILi128EEENS4_14SM90_TMA_STOREES27_S29_S29_EEEvvEEEEvNT_6ParamsE) ;  /* 0xffffff88027c7950 */ /* 0x000fea0003c3ffff */
        .weak           $__internal_1_$__cuda_sm10x_tcgen05_guardrail_trap_phase_invalid_during_alloc
        .type           $__internal_1_$__cuda_sm10x_tcgen05_guardrail_trap_phase_invalid_during_alloc,@function
        .size           $__internal_1_$__cuda_sm10x_tcgen05_guardrail_trap_phase_invalid_during_alloc,($__internal_2_$__cuda_sm10x_tcgen05_guardrail_trap_unallocated_columns_being_dealloced - $__internal_1_$__cuda_sm10x_tcgen05_guardrail_trap_phase_invalid_during_alloc)
$__internal_1_$__cuda_sm10x_tcgen05_guardrail_trap_phase_invalid_during_alloc:
[----:B------:R-:W-:Y:S05]  /*7610*/  BPT.TRAP 0x1 ;  /* 0x000000040000795c */ /* 0x000fea0000300000 */
[----:B------:R-:W-:-:S04]  /*7620*/  MOV R3, 0x0 ;  /* 0x0000000000037802 */ /* 0x000fc80000000f00 */
[----:B------:R-:W-:Y:S05]  /*7630*/  RET.REL.NODEC R2 `(_ZN7cutlass13device_kernelINS_4gemm6kernel13GemmUniversalIN4cute5tupleIJiiiiEEENS1_10collective13CollectiveMmaINS1_35MainloopSm100TmaUmmaWarpSpecializedILi8ELi2ELi4ENS5_IJNS4_1CILi1EEESB_SB_EEEEENS5_IJNSA_ILi128EEENSA_ILi64EEESE_EEENS_12float_e4m3_tENS5_IJSB_llEEENS_12float_e5m2_tESI_NS4_8TiledMMAINS4_8MMA_AtomIJNS4_10MMA_TraitsINS4_19SM100_MMA_F8F6F4_SSEJSH_SJ_fSE_SF_NS4_17integral_constantINS4_4UMMA5MajorELSQ_1EEESR_NSO_INSP_7ScaleInELSS_0EEEST_EEEEEENS4_6LayoutISC_NS5_IJNSA_ILi0EEESX_SX_EEEEENS5_IJNS4_10UnderscoreES10_S10_EEEEENS4_13SM90_TMA_LOADENS4_14ComposedLayoutINS4_7SwizzleILi3ELi4ELi3EEENS4_18smem_ptr_flag_bitsILi8EEENSW_INS5_IJSE_NSA_ILi8EEEEEENS5_IJSB_SE_EEEEEEEvNS4_8identityES13_NS14_INS15_ILi2ELi4ELi3EEES18_NSW_INS5_IJSF_S19_EEENS5_IJSB_SF_EEEEEEEvS1E_EENS_8epilogue10collective18CollectiveEpilogueINS1L_23Sm100TmaWarpSpecializedILi1ELi1ELi64ELb0ELb0EEEJSG_NS5_IJNSW_ISE_SB_EENSW_ISF_SB_EEEEESH_NS5_IJlSB_lEEESH_S1T_NS1L_6fusion15FusionCallbacksIS1P_NS1U_17LinearCombinationISH_fSH_fLNS_15FloatRoundStyleE2EEESG_S1S_JEEENS4_5SM1004TMEM4LOAD26SM100_TMEM_LOAD_32dp32b64xES13_NS14_IS1F_S18_NSW_INS5_IJS19_SF_EEENS5_IJSF_SB_EEEEEEENS4_39AutoVectorizingCopyWithAssumedAlignmentILi128EEENS4_14SM90_TMA_STOREES27_S29_S29_EEEvvEEEEvNT_6ParamsE) ;  /* 0xffffff8802707950 */ /* 0x000fea0003c3ffff */
        .weak           $__internal_2_$__cuda_sm10x_tcgen05_guardrail_trap_unallocated_columns_being_dealloced
        .type           $__internal_2_$__cuda_sm10x_tcgen05_guardrail_trap_unallocated_columns_being_dealloced,@function
        .size           $__internal_2_$__cuda_sm10x_tcgen05_guardrail_trap_unallocated_columns_being_dealloced,(.L_x_140 - $__internal_2_$__cuda_sm10x_tcgen05_guardrail_trap_unallocated_columns_being_dealloced)
$__internal_2_$__cuda_sm10x_tcgen05_guardrail_trap_unallocated_columns_being_dealloced:
[----:B------:R-:W-:Y:S05]  /*7640*/  BPT.TRAP 0x1 ;  /* 0x000000040000795c */ /* 0x000fea0000300000 */
[----:B------:R-:W-:-:S04]  /*7650*/  HFMA2 R3, -RZ, RZ, 0, 0 ;  /* 0x00000000ff037431 */ /* 0x000fc800000001ff */
[----:B------:R-:W-:Y:S05]  /*7660*/  RET.REL.NODEC R2 `(_ZN7cutlass13device_kernelINS_4gemm6kernel13GemmUniversalIN4cute5tupleIJiiiiEEENS1_10collective13CollectiveMmaINS1_35MainloopSm100TmaUmmaWarpSpecializedILi8ELi2ELi4ENS5_IJNS4_1CILi1EEESB_SB_EEEEENS5_IJNSA_ILi128EEENSA_ILi64EEESE_EEENS_12float_e4m3_tENS5_IJSB_llEEENS_12float_e5m2_tESI_NS4_8TiledMMAINS4_8MMA_AtomIJNS4_10MMA_TraitsINS4_19SM100_MMA_F8F6F4_SSEJSH_SJ_fSE_SF_NS4_17integral_constantINS4_4UMMA5MajorELSQ_1EEESR_NSO_INSP_7ScaleInELSS_0EEEST_EEEEEENS4_6LayoutISC_NS5_IJNSA_ILi0EEESX_SX_EEEEENS5_IJNS4_10UnderscoreES10_S10_EEEEENS4_13SM90_TMA_LOADENS4_14ComposedLayoutINS4_7SwizzleILi3ELi4ELi3EEENS4_18smem_ptr_flag_bitsILi8EEENSW_INS5_IJSE_NSA_ILi8EEEEEENS5_IJSB_SE_EEEEEEEvNS4_8identityES13_NS14_INS15_ILi2ELi4ELi3EEES18_NSW_INS5_IJSF_S19_EEENS5_IJSB_SF_EEEEEEEvS1E_EENS_8epilogue10collective18CollectiveEpilogueINS1L_23Sm100TmaWarpSpecializedILi1ELi1ELi64ELb0ELb0EEEJSG_NS5_IJNSW_ISE_SB_EENSW_ISF_SB_EEEEESH_NS5_IJlSB_lEEESH_S1T_NS1L_6fusion15FusionCallbacksIS1P_NS1U_17LinearCombinationISH_fSH_fLNS_15FloatRoundStyleE2EEESG_S1S_JEEENS4_5SM1004TMEM4LOAD26SM100_TMEM_LOAD_32dp32b64xES13_NS14_IS1F_S18_NSW_INS5_IJS19_SF_EEENS5_IJSF_SB_EEEEEEENS4_39AutoVectorizingCopyWithAssumedAlignmentILi128EEENS4_14SM90_TMA_STOREES27_S29_S29_EEEvvEEEEvNT_6ParamsE) ;  /* 0xffffff8802647950 */ /* 0x000fea0003c3ffff */
.L_x_139:
[----:B------:R-:W-:-:S00]  /*7670*/  BRA `(.L_x_139) ;  /* 0xfffffffc00fc7947 */ /* 0x000fc0000383ffff */
[----:B------:R-:W-:-:S00]  /*7680*/  NOP ;  /* 0x0000000000007918 */ /* 0x000fc00000000000 */
[----:B------:R-:W-:-:S00]  /*7690*/  NOP ;  /* 0x0000000000007918 */ /* 0x000fc00000000000 */
[----:B------:R-:W-:-:S00]  /*76a0*/  NOP ;  /* 0x0000000000007918 */ /* 0x000fc00000000000 */
[----:B------:R-:W-:-:S00]  /*76b0*/  NOP ;  /* 0x0000000000007918 */ /* 0x000fc00000000000 */
[----:B------:R-:W-:-:S00]  /*76c0*/  NOP ;  /* 0x0000000000007918 */ /* 0x000fc00000000000 */
[----:B------:R-:W-:-:S00]  /*76d0*/  NOP ;  /* 0x0000000000007918 */ /* 0x000fc00000000000 */
[----:B------:R-:W-:-:S00]  /*76e0*/  NOP ;  /* 0x0000000000007918 */ /* 0x000fc00000000000 */
[----:B------:R-:W-:-:S00]  /*76f0*/  NOP ;  /* 0x0000000000007918 */ /* 0x000fc00000000000 */
.L_x_140:


//--------------------- .nv.global.init           --------------------------
	.section	.nv.global.init,"aw",@progbits
.nv.global.init:
	.type		$str$27,@object
	.size		$str$27,($str$28 - $str$27)
$str$27:
        /*0000*/ 	.byte	0x28, 0x61, 0x64, 0x64, 0x72, 0x65, 0x73, 0x73, 0x20, 0x26, 0x20, 0x6d, 0x61, 0x73, 0x6b, 0x29
        /*0010*/ 	.byte	0x20, 0x3d, 0x3d, 0x20, 0x30, 0x00
	.type		$str$28,@object
	.size		$str$28,($str$26 - $str$28)
$str$28:
        /*0016*/ 	.byte	0x2f, 0x74, 0x6d, 0x70, 0x2f, 0x63, 0x75, 0x74, 0x6c, 0x61, 0x73, 0x73, 0x5f, 0x73, 0x77, 0x65
        /*0026*/ 	.byte	0x65, 0x70, 0x5f, 0x73, 0x72, 0x63, 0x2f, 0x69, 0x6e, 0x63, 0x6c, 0x75, 0x64, 0x65, 0x2f, 0x63
        /*0036*/ 	.byte	0x75, 0x74, 0x65, 0x2f, 0x70, 0x6f, 0x69, 0x6e, 0x74, 0x65, 0x72, 0x5f, 0x66, 0x6c, 0x61, 0x67
        /*0046*/ 	.byte	0x67, 0x65, 0x64, 0x2e, 0x68, 0x70, 0x70, 0x00
	.type		$str$26,@object
	.size		$str$26,($str$25 - $str$26)
$str$26:
        /*004e*/ 	.byte	0x2f, 0x74, 0x6d, 0x70, 0x2f, 0x63, 0x75, 0x74, 0x6c, 0x61, 0x73, 0x73, 0x5f, 0x73, 0x77, 0x65
        /*005e*/ 	.byte	0x65, 0x70, 0x5f, 0x73, 0x72, 0x63, 0x2f, 0x69, 0x6e, 0x63, 0x6c, 0x75, 0x64, 0x65, 0x2f, 0x63
        /*006e*/ 	.byte	0x75, 0x74, 0x65, 0x2f, 0x61, 0x74, 0x6f, 0x6d, 0x2f, 0x63, 0x6f, 0x70, 0x79, 0x5f, 0x74, 0x72
        /*007e*/ 	.byte	0x61, 0x69, 0x74, 0x73, 0x5f, 0x73, 0x6d, 0x31, 0x30, 0x30, 0x2e, 0x68, 0x70, 0x70, 0x00
	.type		$str$25,@object
	.size		$str$25,(__unnamed_1 - $str$25)
$str$25:
        /*008d*/ 	.byte	0x28, 0x28, 0x75, 0x69, 0x6e, 0x74, 0x33, 0x32, 0x5f, 0x74, 0x28, 0x74, 0x68, 0x72, 0x65, 0x61
        /*009d*/ 	.byte	0x64, 0x49, 0x64, 0x78, 0x2e, 0x78, 0x29, 0x20, 0x2f, 0x20, 0x33, 0x32, 0x29, 0x20, 0x25, 0x20
        /*00ad*/ 	.byte	0x34, 0x29, 0x20, 0x3d, 0x3d, 0x20, 0x28, 0x28, 0x28, 0x74, 0x6d, 0x65, 0x6d, 0x5f, 0x61, 0x64
        /*00bd*/ 	.byte	0x64, 0x72, 0x20, 0x3e, 0x3e, 0x20, 0x31, 0x36, 0x29, 0x20, 0x2f, 0x20, 0x33, 0x32, 0x29, 0x20
        /*00cd*/ 	.byte	0x25, 0x20, 0x34, 0x29, 0x00
	.type		__unnamed_1,@object
	.size		__unnamed_1,(__unnamed_2 - __unnamed_1)
__unnamed_1:
        /*00d2*/ 	.byte	0x61, 0x75, 0x74, 0x6f, 0x20, 0x63, 0x75, 0x74, 0x65, 0x3a, 0x3a, 0x61, 0x73, 0x5f, 0x70, 0x6f
        /* <DEDUP_REMOVED lines=24> */
        /*0262*/ 	.byte	0x43, 0x3c, 0x38, 0x31, 0x39, 0x32, 0x3e, 0x3e, 0x3e, 0x3e, 0x5d, 0x00
	.type		__unnamed_2,@object
	.size		__unnamed_2,(.L_2 - __unnamed_2)
__unnamed_2:
        /* <DEDUP_REMOVED lines=42> */
        /*050e*/ 	.byte	0x3e, 0x3e, 0x3e, 0x3e, 0x5d, 0x00
.L_2:


//--------------------- .nv.shared._ZN7cutlass13device_kernelINS_4gemm6kernel13GemmUniversalIN4cute5tupleIJiiiiEEENS1_10collective13CollectiveMmaINS1_35MainloopSm100TmaUmmaWarpSpecializedILi8ELi2ELi4ENS5_IJNS4_1CILi1EEESB_SB_EEEEENS5_IJNSA_ILi128EEENSA_ILi64EEESE_EEENS_12float_e4m3_tENS5_IJSB_llEEENS_12float_e5m2_tESI_NS4_8TiledMMAINS4_8MMA_AtomIJNS4_10MMA_TraitsINS4_19SM100_MMA_F8F6F4_SSEJSH_SJ_fSE_SF_NS4_17integral_constantINS4_4UMMA5MajorELSQ_1EEESR_NSO_INSP_7ScaleInELSS_0EEEST_EEEEEENS4_6LayoutISC_NS5_IJNSA_ILi0EEESX_SX_EEEEENS5_IJNS4_10UnderscoreES10_S10_EEEEENS4_13SM90_TMA_LOADENS4_14ComposedLayoutINS4_7SwizzleILi3ELi4ELi3EEENS4_18smem_ptr_flag_bitsILi8EEENSW_INS5_IJSE_NSA_ILi8EEEEEENS5_IJSB_SE_EEEEEEEvNS4_8identityES13_NS14_INS15_ILi2ELi4ELi3EEES18_NSW_INS5_IJSF_S19_EEENS5_IJSB_SF_EEEEEEEvS1E_EENS_8epilogue10collective18CollectiveEpilogueINS1L_23Sm100TmaWarpSpecializedILi1ELi1ELi64ELb0ELb0EEEJSG_NS5_IJNSW_ISE_SB_EENSW_ISF_SB_EEEEESH_NS5_IJlSB_lEEESH_S1T_NS1L_6fusion15FusionCallbacksIS1P_NS1U_17LinearCombinationISH_fSH_fLNS_15FloatRoundStyleE2EEESG_S1S_JEEENS4_5SM1004TMEM4LOAD26SM100_TMEM_LOAD_32dp32b64xES13_NS14_IS1F_S18_NSW_INS5_IJS19_SF_EEENS5_IJSF_SB_EEEEEEENS4_39AutoVectorizingCopyWithAssumedAlignmentILi128EEENS4_14SM90_TMA_STOREES27_S29_S29_EEEvvEEEEvNT_6ParamsE --------------------------
	.section	.nv.shared._ZN7cutlass13device_kernelINS_4gemm6kernel13GemmUniversalIN4cute5tupleIJiiiiEEENS1_10collective13CollectiveMmaINS1_35MainloopSm100TmaUmmaWarpSpecializedILi8ELi2ELi4ENS5_IJNS4_1CILi1EEESB_SB_EEEEENS5_IJNSA_ILi128EEENSA_ILi64EEESE_EEENS_12float_e4m3_tENS5_IJSB_llEEENS_12float_e5m2_tESI_NS4_8TiledMMAINS4_8MMA_AtomIJNS4_10MMA_TraitsINS4_19SM100_MMA_F8F6F4_SSEJSH_SJ_fSE_SF_NS4_17integral_constantINS4_4UMMA5MajorELSQ_1EEESR_NSO_INSP_7ScaleInELSS_0EEEST_EEEEEENS4_6LayoutISC_NS5_IJNSA_ILi0EEESX_SX_EEEEENS5_IJNS4_10UnderscoreES10_S10_EEEEENS4_13SM90_TMA_LOADENS4_14ComposedLayoutINS4_7SwizzleILi3ELi4ELi3EEENS4_18smem_ptr_flag_bitsILi8EEENSW_INS5_IJSE_NSA_ILi8EEEEEENS5_IJSB_SE_EEEEEEEvNS4_8identityES13_NS14_INS15_ILi2ELi4ELi3EEES18_NSW_INS5_IJSF_S19_EEENS5_IJSB_SF_EEEEEEEvS1E_EENS_8epilogue10collective18CollectiveEpilogueINS1L_23Sm100TmaWarpSpecializedILi1ELi1ELi64ELb0ELb0EEEJSG_NS5_IJNSW_ISE_SB_EENSW_ISF_SB_EEEEESH_NS5_IJlSB_lEEESH_S1T_NS1L_6fusion15FusionCallbacksIS1P_NS1U_17LinearCombinationISH_fSH_fLNS_15FloatRoundStyleE2EEESG_S1S_JEEENS4_5SM1004TMEM4LOAD26SM100_TMEM_LOAD_32dp32b64xES13_NS14_IS1F_S18_NSW_INS5_IJS19_SF_EEENS5_IJSF_SB_EEEEEEENS4_39AutoVectorizingCopyWithAssumedAlignmentILi128EEENS4_14SM90_TMA_STOREES27_S29_S29_EEEvvEEEEvNT_6ParamsE,"aw",@nobits
	.sectionflags	@""
	.align	16
	.zero		1024


//--------------------- .nv.shared.reserved.0     --------------------------
	.section	.nv.shared.reserved.0,"aw",@nobits
	.weak		__nv_reservedSMEM_offset_0_alias
	.size		__nv_reservedSMEM_offset_0_alias, 0, 64
	.other		__nv_reservedSMEM_offset_0_alias,@"STO_CUDA_RESERVED_SHARED STV_DEFAULT"
__nv_reservedSMEM_offset_0_alias:
	.zero		0
.nv.shared.reserved.0:
	.zero		64
	.weak		__nv_reservedSMEM_tcgen05_partition
	.type		__nv_reservedSMEM_tcgen05_partition,@object
	.size		__nv_reservedSMEM_tcgen05_partition,(.L_0 - __nv_reservedSMEM_tcgen05_partition)
__nv_reservedSMEM_tcgen05_partition:
	.zero		32
.L_0:


//--------------------- .nv.global                --------------------------
	.section	.nv.global,"aw",@nobits
.nv.global:
	.type		_ZN40_INTERNAL_a9f47086_4_k_cu_dc855bf0_377044cute1_E,@object
	.size		_ZN40_INTERNAL_a9f47086_4_k_cu_dc855bf0_377044cute1_E,(_ZN40_INTERNAL_a9f47086_4_k_cu_dc855bf0_377044cuda3std3__45__cpo6cbeginE - _ZN40_INTERNAL_a9f47086_4_k_cu_dc855bf0_377044cute1_E)
_ZN40_INTERNAL_a9f47086_4_k_cu_dc855bf0_377044cute1_E:
	.zero		1
	.type		_ZN40_INTERNAL_a9f47086_4_k_cu_dc855bf0_377044cuda3std3__45__cpo6cbeginE,@object
	.size		_ZN40_INTERNAL_a9f47086_4_k_cu_dc855bf0_377044cuda3std3__45__cpo6cbeginE,(_ZN40_INTERNAL_a9f47086_4_k_cu_dc855bf0_377044cuda3std3__48in_placeE - _ZN40_INTERNAL_a9f47086_4_k_cu_dc855bf0_377044cuda3std3__45__cpo6cbeginE)
_ZN40_INTERNAL_a9f47086_4_k_cu_dc855bf0_377044cuda3std3__45__cpo6cbeginE:
	.zero		1
	.type		_ZN40_INTERNAL_a9f47086_4_k_cu_dc855bf0_377044cuda3std3__48in_placeE,@object
	.size		_ZN40_INTERNAL_a9f47086_4_k_cu_dc855bf0_377044cuda3std3__48in_placeE,(_ZN40_INTERNAL_a9f47086_4_k_cu_dc855bf0_377044cuda3std6ranges3__45__cpo9iter_moveE - _ZN40_INTERNAL_a9f47086_4_k_cu_dc855bf0_377044cuda3std3__48in_placeE)
_ZN40_INTERNAL_a9f47086_4_k_cu_dc855bf0_377044cuda3std3__48in_placeE:
	.zero		1
	.type		_ZN40_INTERNAL_a9f47086_4_k_cu_dc855bf0_377044cuda3std6ranges3__45__cpo9iter_moveE,@object
	.size		_ZN40_INTERNAL_a9f47086_4_k_cu_dc855bf0_377044cuda3std6ranges3__45__cpo9iter_moveE,(_ZN40_INTERNAL_a9f47086_4_k_cu_dc855bf0_377044cuda3std3__45__cpo5beginE - _ZN40_INTERNAL_a9f47086_4_k_cu_dc855bf0_377044cuda3std6ranges3__45__cpo9iter_moveE)
_ZN40_INTERNAL_a9f47086_4_k_cu_dc855bf0_377044cuda3std6ranges3__45__cpo9iter_moveE:
	.zero		1
	.type		_ZN40_INTERNAL_a9f47086_4_k_cu_dc855bf0_377044cuda3std3__45__cpo5beginE,@object
	.size		_ZN40_INTERNAL_a9f47086_4_k_cu_dc855bf0_377044cuda3std3__45__cpo5beginE,(_ZN40_INTERNAL_a9f47086_4_k_cu_dc855bf0_377044cuda3std3__442_GLOBAL__N__a9f47086_4_k_cu_dc855bf0_377046ignoreE - _ZN40_INTERNAL_a9f47086_4_k_cu_dc855bf0_377044cuda3std3__45__cpo5beginE)
_ZN40_INTERNAL_a9f47086_4_k_cu_dc855bf0_377044cuda3std3__45__cpo5beginE:
	.zero		1
	.type		_ZN40_INTERNAL_a9f47086_4_k_cu_dc855bf0_377044cuda3std3__442_GLOBAL__N__a9f47086_4_k_cu_dc855bf0_377046ignoreE,@object
	.size		_ZN40_INTERNAL_a9f47086_4_k_cu_dc855bf0_377044cuda3std3__442_GLOBAL__N__a9f47086_4_k_cu_dc855bf0_377046ignoreE,(_ZN40_INTERNAL_a9f47086_4_k_cu_dc855bf0_377044cute7productE - _ZN40_INTERNAL_a9f47086_4_k_cu_dc855bf0_377044cuda3std3__442_GLOBAL__N__a9f47086_4_k_cu_dc855bf0_377046ignoreE)
_ZN40_INTERNAL_a9f47086_4_k_cu_dc855bf0_377044cuda3std3__442_GLOBAL__N__a9f47086_4_k_cu_dc855bf0_377046ignoreE:
	.zero		1
	.type		_ZN40_INTERNAL_a9f47086_4_k_cu_dc855bf0_377044cute7productE,@object
	.size		_ZN40_INTERNAL_a9f47086_4_k_cu_dc855bf0_377044cute7productE,(_ZN40_INTERNAL_a9f47086_4_k_cu_dc855bf0_377044cuda3std3__45__cpo3endE - _ZN40_INTERNAL_a9f47086_4_k_cu_dc855bf0_377044cute7productE)
_ZN40_INTERNAL_a9f47086_4_k_cu_dc855bf0_377044cute7productE:
	.zero		1
	.type		_ZN40_INTERNAL_a9f47086_4_k_cu_dc855bf0_377044cuda3std3__45__cpo3endE,@object
	.size		_ZN40_INTERNAL_a9f47086_4_k_cu_dc855bf0_377044cuda3std3__45__cpo3endE,(_ZN40_INTERNAL_a9f47086_4_k_cu_dc855bf0_377044cuda3std3__419piecewise_constructE - _ZN40_INTERNAL_a9f47086_4_k_cu_dc855bf0_377044cuda3std3__45__cpo3endE)
_ZN40_INTERNAL_a9f47086_4_k_cu_dc855bf0_377044cuda3std3__45__cpo3endE:
	.zero		1
	.type		_ZN40_INTERNAL_a9f47086_4_k_cu_dc855bf0_377044cuda3std3__419piecewise_constructE,@object
	.size		_ZN40_INTERNAL_a9f47086_4_k_cu_dc855bf0_377044cuda3std3__419piecewise_constructE,(_ZN40_INTERNAL_a9f47086_4_k_cu_dc855bf0_377044cuda3std3__45__cpo4cendE - _ZN40_INTERNAL_a9f47086_4_k_cu_dc855bf0_377044cuda3std3__419piecewise_constructE)
_ZN40_INTERNAL_a9f47086_4_k_cu_dc855bf0_377044cuda3std3__419piecewise_constructE:
	.zero		1
	.type		_ZN40_INTERNAL_a9f47086_4_k_cu_dc855bf0_377044cuda3std3__45__cpo4cendE,@object
	.size		_ZN40_INTERNAL_a9f47086_4_k_cu_dc855bf0_377044cuda3std3__45__cpo4cendE,(_ZN40_INTERNAL_a9f47086_4_k_cu_dc855bf0_377044cuda3std6ranges3__45__cpo4swapE - _ZN40_INTERNAL_a9f47086_4_k_cu_dc855bf0_377044cuda3std3__45__cpo4cendE)
_ZN40_INTERNAL_a9f47086_4_k_cu_dc855bf0_377044cuda3std3__45__cpo4cendE:
	.zero		1
	.type		_ZN40_INTERNAL_a9f47086_4_k_cu_dc855bf0_377044cuda3std6ranges3__45__cpo4swapE,@object
	.size		_ZN40_INTERNAL_a9f47086_4_k_cu_dc855bf0_377044cuda3std6ranges3__45__cpo4swapE,(.L_10 - _ZN40_INTERNAL_a9f47086_4_k_cu_dc855bf0_377044cuda3std6ranges3__45__cpo4swapE)
_ZN40_INTERNAL_a9f47086_4_k_cu_dc855bf0_377044cuda3std6ranges3__45__cpo4swapE:
	.zero		1
.L_10:


//--------------------- .nv.constant0._ZN7cutlass13device_kernelINS_4gemm6kernel13GemmUniversalIN4cute5tupleIJiiiiEEENS1_10collective13CollectiveMmaINS1_35MainloopSm100TmaUmmaWarpSpecializedILi8ELi2ELi4ENS5_IJNS4_1CILi1EEESB_SB_EEEEENS5_IJNSA_ILi128EEENSA_ILi64EEESE_EEENS_12float_e4m3_tENS5_IJSB_llEEENS_12float_e5m2_tESI_NS4_8TiledMMAINS4_8MMA_AtomIJNS4_10MMA_TraitsINS4_19SM100_MMA_F8F6F4_SSEJSH_SJ_fSE_SF_NS4_17integral_constantINS4_4UMMA5MajorELSQ_1EEESR_NSO_INSP_7ScaleInELSS_0EEEST_EEEEEENS4_6LayoutISC_NS5_IJNSA_ILi0EEESX_SX_EEEEENS5_IJNS4_10UnderscoreES10_S10_EEEEENS4_13SM90_TMA_LOADENS4_14ComposedLayoutINS4_7SwizzleILi3ELi4ELi3EEENS4_18smem_ptr_flag_bitsILi8EEENSW_INS5_IJSE_NSA_ILi8EEEEEENS5_IJSB_SE_EEEEEEEvNS4_8identityES13_NS14_INS15_ILi2ELi4ELi3EEES18_NSW_INS5_IJSF_S19_EEENS5_IJSB_SF_EEEEEEEvS1E_EENS_8epilogue10collective18CollectiveEpilogueINS1L_23Sm100TmaWarpSpecializedILi1ELi1ELi64ELb0ELb0EEEJSG_NS5_IJNSW_ISE_SB_EENSW_ISF_SB_EEEEESH_NS5_IJlSB_lEEESH_S1T_NS1L_6fusion15FusionCallbacksIS1P_NS1U_17LinearCombinationISH_fSH_fLNS_15FloatRoundStyleE2EEESG_S1S_JEEENS4_5SM1004TMEM4LOAD26SM100_TMEM_LOAD_32dp32b64xES13_NS14_IS1F_S18_NSW_INS5_IJS19_SF_EEENS5_IJSF_SB_EEEEEEENS4_39AutoVectorizingCopyWithAssumedAlignmentILi128EEENS4_14SM90_TMA_STOREES27_S29_S29_EEEvvEEEEvNT_6ParamsE --------------------------
	.section	.nv.constant0._ZN7cutlass13device_kernelINS_4gemm6kernel13GemmUniversalIN4cute5tupleIJiiiiEEENS1_10collective13CollectiveMmaINS1_35MainloopSm100TmaUmmaWarpSpecializedILi8ELi2ELi4ENS5_IJNS4_1CILi1EEESB_SB_EEEEENS5_IJNSA_ILi128EEENSA_ILi64EEESE_EEENS_12float_e4m3_tENS5_IJSB_llEEENS_12float_e5m2_tESI_NS4_8TiledMMAINS4_8MMA_AtomIJNS4_10MMA_TraitsINS4_19SM100_MMA_F8F6F4_SSEJSH_SJ_fSE_SF_NS4_17integral_constantINS4_4UMMA5MajorELSQ_1EEESR_NSO_INSP_7ScaleInELSS_0EEEST_EEEEEENS4_6LayoutISC_NS5_IJNSA_ILi0EEESX_SX_EEEEENS5_IJNS4_10UnderscoreES10_S10_EEEEENS4_13SM90_TMA_LOADENS4_14ComposedLayoutINS4_7SwizzleILi3ELi4ELi3EEENS4_18smem_ptr_flag_bitsILi8EEENSW_INS5_IJSE_NSA_ILi8EEEEEENS5_IJSB_SE_EEEEEEEvNS4_8identityES13_NS14_INS15_ILi2ELi4ELi3EEES18_NSW_INS5_IJSF_S19_EEENS5_IJSB_SF_EEEEEEEvS1E_EENS_8epilogue10collective18CollectiveEpilogueINS1L_23Sm100TmaWarpSpecializedILi1ELi1ELi64ELb0ELb0EEEJSG_NS5_IJNSW_ISE_SB_EENSW_ISF_SB_EEEEESH_NS5_IJlSB_lEEESH_S1T_NS1L_6fusion15FusionCallbacksIS1P_NS1U_17LinearCombinationISH_fSH_fLNS_15FloatRoundStyleE2EEESG_S1S_JEEENS4_5SM1004TMEM4LOAD26SM100_TMEM_LOAD_32dp32b64xES13_NS14_IS1F_S18_NSW_INS5_IJS19_SF_EEENS5_IJSF_SB_EEEEEEENS4_39AutoVectorizingCopyWithAssumedAlignmentILi128EEENS4_14SM90_TMA_STOREES27_S29_S29_EEEvvEEEEvNT_6ParamsE,"a",@progbits
	.sectionflags	@""
	.align	4
.nv.constant0._ZN7cutlass13device_kernelINS_4gemm6kernel13GemmUniversalIN4cute5tupleIJiiiiEEENS1_10collective13CollectiveMmaINS1_35MainloopSm100TmaUmmaWarpSpecializedILi8ELi2ELi4ENS5_IJNS4_1CILi1EEESB_SB_EEEEENS5_IJNSA_ILi128EEENSA_ILi64EEESE_EEENS_12float_e4m3_tENS5_IJSB_llEEENS_12float_e5m2_tESI_NS4_8TiledMMAINS4_8MMA_AtomIJNS4_10MMA_TraitsINS4_19SM100_MMA_F8F6F4_SSEJSH_SJ_fSE_SF_NS4_17integral_constantINS4_4UMMA5MajorELSQ_1EEESR_NSO_INSP_7ScaleInELSS_0EEEST_EEEEEENS4_6LayoutISC_NS5_IJNSA_ILi0EEESX_SX_EEEEENS5_IJNS4_10UnderscoreES10_S10_EEEEENS4_13SM90_TMA_LOADENS4_14ComposedLayoutINS4_7SwizzleILi3ELi4ELi3EEENS4_18smem_ptr_flag_bitsILi8EEENSW_INS5_IJSE_NSA_ILi8EEEEEENS5_IJSB_SE_EEEEEEEvNS4_8identityES13_NS14_INS15_ILi2ELi4ELi3EEES18_NSW_INS5_IJSF_S19_EEENS5_IJSB_SF_EEEEEEEvS1E_EENS_8epilogue10collective18CollectiveEpilogueINS1L_23Sm100TmaWarpSpecializedILi1ELi1ELi64ELb0ELb0EEEJSG_NS5_IJNSW_ISE_SB_EENSW_ISF_SB_EEEEESH_NS5_IJlSB_lEEESH_S1T_NS1L_6fusion15FusionCallbacksIS1P_NS1U_17LinearCombinationISH_fSH_fLNS_15FloatRoundStyleE2EEESG_S1S_JEEENS4_5SM1004TMEM4LOAD26SM100_TMEM_LOAD_32dp32b64xES13_NS14_IS1F_S18_NSW_INS5_IJS19_SF_EEENS5_IJSF_SB_EEEEEEENS4_39AutoVectorizingCopyWithAssumedAlignmentILi128EEENS4_14SM90_TMA_STOREES27_S29_S29_EEEvvEEEEvNT_6ParamsE:
	.zero		2944


//--------------------- SYMBOLS --------------------------

	.type		.nv.reservedSmem.offset0,@object
	.size		.nv.reservedSmem.offset0,0x4
	.type		.nv.reservedSmem.cap,@object
	.size		.nv.reservedSmem.cap,0x4
	.type		__assertfail,@function
